//
// Generated by NVIDIA NVVM Compiler
//
// Compiler Build ID: CL-36424714
// Cuda compilation tools, release 13.0, V13.0.88
// Based on NVVM 20.0.0
//

.version 9.0
.target sm_100
.address_size 64

	// .globl	_Z13gaussian_utilPhfiiiRPfS0_Ps

.visible .entry _Z13gaussian_utilPhfiiiRPfS0_Ps(
	.param .u64 .ptr .align 1 _Z13gaussian_utilPhfiiiRPfS0_Ps_param_0,
	.param .f32 _Z13gaussian_utilPhfiiiRPfS0_Ps_param_1,
	.param .u32 _Z13gaussian_utilPhfiiiRPfS0_Ps_param_2,
	.param .u32 _Z13gaussian_utilPhfiiiRPfS0_Ps_param_3,
	.param .u32 _Z13gaussian_utilPhfiiiRPfS0_Ps_param_4,
	.param .u64 .ptr .align 1 _Z13gaussian_utilPhfiiiRPfS0_Ps_param_5,
	.param .u64 .ptr .align 1 _Z13gaussian_utilPhfiiiRPfS0_Ps_param_6,
	.param .u64 .ptr .align 1 _Z13gaussian_utilPhfiiiRPfS0_Ps_param_7
)
{
	.reg .pred 	%p<45>;
	.reg .b16 	%rs<8>;
	.reg .b32 	%r<133>;
	.reg .b32 	%f<158>;
	.reg .b64 	%rd<96>;

	ld.param.u64 	%rd11, [_Z13gaussian_utilPhfiiiRPfS0_Ps_param_0];
	ld.param.u32 	%r53, [_Z13gaussian_utilPhfiiiRPfS0_Ps_param_2];
	ld.param.u32 	%r55, [_Z13gaussian_utilPhfiiiRPfS0_Ps_param_3];
	ld.param.u32 	%r54, [_Z13gaussian_utilPhfiiiRPfS0_Ps_param_4];
	ld.param.u64 	%rd12, [_Z13gaussian_utilPhfiiiRPfS0_Ps_param_5];
	ld.param.u64 	%rd9, [_Z13gaussian_utilPhfiiiRPfS0_Ps_param_6];
	cvta.to.global.u64 	%rd1, %rd11;
	cvta.to.global.u64 	%rd2, %rd12;
	cvta.to.global.u64 	%rd3, %rd9;
	mov.u32 	%r56, %ctaid.x;
	mov.u32 	%r57, %ntid.x;
	mov.u32 	%r58, %tid.x;
	mad.lo.s32 	%r59, %r56, %r57, %r58;
	mov.u32 	%r60, %ctaid.y;
	mov.u32 	%r61, %ntid.y;
	mov.u32 	%r62, %tid.y;
	mad.lo.s32 	%r63, %r60, %r61, %r62;
	mad.lo.s32 	%r124, %r54, %r63, %r59;
	mov.u32 	%r64, %nctaid.x;
	mul.lo.s32 	%r2, %r57, %r64;
	shr.u32 	%r65, %r53, 31;
	add.s32 	%r66, %r53, %r65;
	shr.s32 	%r3, %r66, 1;
	mul.lo.s32 	%r4, %r54, %r55;
	setp.ge.s32 	%p1, %r124, %r4;
	@%p1 bra 	$L__BB0_26;
	setp.gt.s32 	%p2, %r53, -2;
	mul.wide.s32 	%rd13, %r124, 4;
	add.s64 	%rd4, %rd3, %rd13;
	@%p2 bra 	$L__BB0_3;
	mov.f32 	%f92, 0f00000000;
	div.rn.f32 	%f93, %f92, 0f00000000;
	st.global.f32 	[%rd4], %f93;
	bra.uni 	$L__BB0_26;
$L__BB0_3:
	abs.s32 	%r67, %r3;
	add.s32 	%r5, %r3, %r67;
	neg.s32 	%r7, %r3;
	mov.u32 	%r120, %r124;
$L__BB0_4:
	setp.lt.u32 	%p3, %r5, 3;
	mov.f32 	%f117, 0f00000000;
	mov.u32 	%r122, %r7;
	mov.f32 	%f116, %f117;
	@%p3 bra 	$L__BB0_15;
	mov.f32 	%f117, 0f00000000;
	mov.u32 	%r122, %r7;
$L__BB0_6:
	.pragma "nounroll";
	add.s32 	%r9, %r122, %r120;
	rem.s32 	%r68, %r9, %r54;
	or.b32  	%r69, %r68, %r54;
	setp.lt.s32 	%p4, %r69, 0;
	add.s32 	%r70, %r122, %r124;
	cvt.s64.s32 	%rd14, %r70;
	add.s64 	%rd5, %rd1, %rd14;
	@%p4 bra 	$L__BB0_8;
	ld.global.u8 	%rs1, [%rd5];
	cvt.rn.f32.u16 	%f76, %rs1;
	ld.global.u64 	%rd15, [%rd2];
	cvta.to.global.u64 	%rd16, %rd15;
	add.s32 	%r71, %r122, %r3;
	mul.wide.s32 	%rd17, %r71, 4;
	add.s64 	%rd18, %rd16, %rd17;
	ld.global.f32 	%f77, [%rd18];
	fma.rn.f32 	%f116, %f77, %f76, %f116;
	add.f32 	%f117, %f117, %f77;
$L__BB0_8:
	add.s32 	%r72, %r9, 1;
	rem.s32 	%r73, %r72, %r54;
	or.b32  	%r74, %r73, %r54;
	setp.lt.s32 	%p5, %r74, 0;
	@%p5 bra 	$L__BB0_10;
	add.s32 	%r75, %r122, %r3;
	ld.global.u8 	%rs2, [%rd5+1];
	cvt.rn.f32.u16 	%f78, %rs2;
	ld.global.u64 	%rd19, [%rd2];
	cvta.to.global.u64 	%rd20, %rd19;
	add.s32 	%r76, %r75, 1;
	mul.wide.s32 	%rd21, %r76, 4;
	add.s64 	%rd22, %rd20, %rd21;
	ld.global.f32 	%f79, [%rd22];
	fma.rn.f32 	%f116, %f79, %f78, %f116;
	add.f32 	%f117, %f117, %f79;
$L__BB0_10:
	add.s32 	%r77, %r9, 2;
	rem.s32 	%r78, %r77, %r54;
	or.b32  	%r79, %r78, %r54;
	setp.lt.s32 	%p6, %r79, 0;
	@%p6 bra 	$L__BB0_12;
	add.s32 	%r80, %r122, %r3;
	ld.global.u8 	%rs3, [%rd5+2];
	cvt.rn.f32.u16 	%f80, %rs3;
	ld.global.u64 	%rd23, [%rd2];
	cvta.to.global.u64 	%rd24, %rd23;
	add.s32 	%r81, %r80, 2;
	mul.wide.s32 	%rd25, %r81, 4;
	add.s64 	%rd26, %rd24, %rd25;
	ld.global.f32 	%f81, [%rd26];
	fma.rn.f32 	%f116, %f81, %f80, %f116;
	add.f32 	%f117, %f117, %f81;
$L__BB0_12:
	add.s32 	%r82, %r9, 3;
	rem.s32 	%r83, %r82, %r54;
	or.b32  	%r84, %r83, %r54;
	setp.lt.s32 	%p7, %r84, 0;
	@%p7 bra 	$L__BB0_14;
	add.s32 	%r85, %r122, %r3;
	ld.global.u8 	%rs4, [%rd5+3];
	cvt.rn.f32.u16 	%f82, %rs4;
	ld.global.u64 	%rd27, [%rd2];
	cvta.to.global.u64 	%rd28, %rd27;
	add.s32 	%r86, %r85, 3;
	mul.wide.s32 	%rd29, %r86, 4;
	add.s64 	%rd30, %rd28, %rd29;
	ld.global.f32 	%f83, [%rd30];
	fma.rn.f32 	%f116, %f83, %f82, %f116;
	add.f32 	%f117, %f117, %f83;
$L__BB0_14:
	add.s32 	%r122, %r122, 4;
	add.s32 	%r87, %r122, %r3;
	add.s32 	%r88, %r5, 1;
	and.b32  	%r89, %r88, -4;
	setp.ne.s32 	%p8, %r87, %r89;
	@%p8 bra 	$L__BB0_6;
$L__BB0_15:
	add.s32 	%r91, %r5, 1;
	and.b32  	%r90, %r91, 3;
	setp.eq.s32 	%p9, %r90, 0;
	@%p9 bra 	$L__BB0_25;
	setp.eq.s32 	%p10, %r90, 1;
	@%p10 bra 	$L__BB0_22;
	add.s32 	%r12, %r122, %r120;
	rem.s32 	%r92, %r12, %r54;
	or.b32  	%r93, %r92, %r54;
	setp.lt.s32 	%p11, %r93, 0;
	add.s32 	%r94, %r122, %r124;
	cvt.s64.s32 	%rd31, %r94;
	add.s64 	%rd6, %rd1, %rd31;
	@%p11 bra 	$L__BB0_19;
	ld.global.u8 	%rs5, [%rd6];
	cvt.rn.f32.u16 	%f85, %rs5;
	ld.global.u64 	%rd32, [%rd2];
	cvta.to.global.u64 	%rd33, %rd32;
	add.s32 	%r95, %r122, %r3;
	mul.wide.s32 	%rd34, %r95, 4;
	add.s64 	%rd35, %rd33, %rd34;
	ld.global.f32 	%f86, [%rd35];
	fma.rn.f32 	%f116, %f86, %f85, %f116;
	add.f32 	%f117, %f117, %f86;
$L__BB0_19:
	add.s32 	%r96, %r12, 1;
	rem.s32 	%r97, %r96, %r54;
	or.b32  	%r98, %r97, %r54;
	setp.lt.s32 	%p12, %r98, 0;
	@%p12 bra 	$L__BB0_21;
	add.s32 	%r99, %r122, %r3;
	ld.global.u8 	%rs6, [%rd6+1];
	cvt.rn.f32.u16 	%f87, %rs6;
	ld.global.u64 	%rd36, [%rd2];
	cvta.to.global.u64 	%rd37, %rd36;
	add.s32 	%r100, %r99, 1;
	mul.wide.s32 	%rd38, %r100, 4;
	add.s64 	%rd39, %rd37, %rd38;
	ld.global.f32 	%f88, [%rd39];
	fma.rn.f32 	%f116, %f88, %f87, %f116;
	add.f32 	%f117, %f117, %f88;
$L__BB0_21:
	add.s32 	%r122, %r122, 2;
$L__BB0_22:
	and.b32  	%r101, %r5, 1;
	setp.eq.b32 	%p13, %r101, 1;
	@%p13 bra 	$L__BB0_25;
	add.s32 	%r102, %r122, %r120;
	rem.s32 	%r103, %r102, %r54;
	or.b32  	%r104, %r103, %r54;
	setp.lt.s32 	%p14, %r104, 0;
	@%p14 bra 	$L__BB0_25;
	add.s32 	%r105, %r122, %r124;
	cvt.s64.s32 	%rd40, %r105;
	add.s64 	%rd41, %rd1, %rd40;
	ld.global.u8 	%rs7, [%rd41];
	cvt.rn.f32.u16 	%f89, %rs7;
	ld.global.u64 	%rd42, [%rd2];
	cvta.to.global.u64 	%rd43, %rd42;
	add.s32 	%r106, %r122, %r3;
	mul.wide.s32 	%rd44, %r106, 4;
	add.s64 	%rd45, %rd43, %rd44;
	ld.global.f32 	%f90, [%rd45];
	fma.rn.f32 	%f116, %f90, %f89, %f116;
	add.f32 	%f117, %f117, %f90;
$L__BB0_25:
	div.rn.f32 	%f91, %f116, %f117;
	st.global.f32 	[%rd4], %f91;
	add.s32 	%r120, %r120, %r2;
	setp.lt.s32 	%p15, %r120, %r4;
	@%p15 bra 	$L__BB0_4;
$L__BB0_26:
	setp.ge.s32 	%p16, %r124, %r4;
	bar.sync 	0;
	@%p16 bra 	$L__BB0_51;
	ld.param.u64 	%rd95, [_Z13gaussian_utilPhfiiiRPfS0_Ps_param_7];
	setp.gt.s32 	%p17, %r53, -2;
	neg.s32 	%r16, %r3;
	sub.s32 	%r17, %r4, %r54;
	cvta.to.global.u64 	%rd48, %rd95;
	mul.wide.s32 	%rd49, %r124, 2;
	add.s64 	%rd7, %rd48, %rd49;
	@%p17 bra 	$L__BB0_29;
	mov.f32 	%f112, 0f00000000;
	div.rn.f32 	%f113, %f112, 0f00000000;
	cvt.rzi.s32.f32 	%r119, %f113;
	st.global.u16 	[%rd7], %r119;
	bra.uni 	$L__BB0_51;
$L__BB0_29:
	abs.s32 	%r107, %r3;
	add.s32 	%r18, %r3, %r107;
	sub.s32 	%r19, 1, %r3;
	sub.s32 	%r20, 2, %r3;
	sub.s32 	%r21, 3, %r3;
	add.s32 	%r22, %r3, 3;
	neg.s32 	%r23, %r107;
	add.s32 	%r24, %r3, 1;
$L__BB0_30:
	and.b32  	%r26, %r18, 3;
	setp.eq.s32 	%p18, %r26, 3;
	mov.f32 	%f149, 0f00000000;
	mov.u32 	%r125, %r16;
	mov.f32 	%f148, %f149;
	@%p18 bra 	$L__BB0_39;
	ld.param.u64 	%rd90, [_Z13gaussian_utilPhfiiiRPfS0_Ps_param_6];
	cvta.to.global.u64 	%rd8, %rd90;
	mad.lo.s32 	%r27, %r54, %r16, %r124;
	setp.lt.s32 	%p19, %r27, %r54;
	setp.ge.s32 	%p20, %r27, %r17;
	mov.f32 	%f148, 0f00000000;
	or.pred  	%p21, %p19, %p20;
	mov.f32 	%f149, %f148;
	@%p21 bra 	$L__BB0_33;
	mul.wide.s32 	%rd50, %r27, 4;
	add.s64 	%rd51, %rd8, %rd50;
	ld.global.f32 	%f97, [%rd51];
	ld.global.u64 	%rd52, [%rd2];
	cvta.to.global.u64 	%rd53, %rd52;
	ld.global.f32 	%f98, [%rd53];
	fma.rn.f32 	%f148, %f97, %f98, 0f00000000;
	add.f32 	%f149, %f98, 0f00000000;
$L__BB0_33:
	setp.eq.s32 	%p22, %r26, 0;
	mov.u32 	%r125, %r19;
	@%p22 bra 	$L__BB0_39;
	add.s32 	%r28, %r27, %r54;
	setp.lt.s32 	%p23, %r28, %r54;
	setp.ge.s32 	%p24, %r28, %r17;
	or.pred  	%p25, %p23, %p24;
	@%p25 bra 	$L__BB0_36;
	mul.wide.s32 	%rd54, %r28, 4;
	add.s64 	%rd55, %rd8, %rd54;
	ld.global.f32 	%f99, [%rd55];
	ld.global.u64 	%rd56, [%rd2];
	cvta.to.global.u64 	%rd57, %rd56;
	ld.global.f32 	%f100, [%rd57+4];
	fma.rn.f32 	%f148, %f99, %f100, %f148;
	add.f32 	%f149, %f149, %f100;
$L__BB0_36:
	setp.eq.s32 	%p26, %r26, 1;
	mov.u32 	%r125, %r20;
	@%p26 bra 	$L__BB0_39;
	add.s32 	%r29, %r28, %r54;
	setp.lt.s32 	%p27, %r29, %r54;
	setp.ge.s32 	%p28, %r29, %r17;
	or.pred  	%p29, %p27, %p28;
	mov.u32 	%r125, %r21;
	@%p29 bra 	$L__BB0_39;
	mul.wide.s32 	%rd58, %r29, 4;
	add.s64 	%rd59, %rd8, %rd58;
	ld.global.f32 	%f101, [%rd59];
	ld.global.u64 	%rd60, [%rd2];
	cvta.to.global.u64 	%rd61, %rd60;
	ld.global.f32 	%f102, [%rd61+8];
	fma.rn.f32 	%f148, %f101, %f102, %f148;
	add.f32 	%f149, %f149, %f102;
	mov.u32 	%r125, %r21;
$L__BB0_39:
	setp.lt.u32 	%p30, %r18, 3;
	@%p30 bra 	$L__BB0_50;
	add.s32 	%r132, %r22, %r125;
	add.s32 	%r131, %r23, %r125;
	add.s32 	%r130, %r24, %r125;
	mul.lo.s32 	%r109, %r54, %r125;
	add.s32 	%r110, %r109, %r54;
	add.s32 	%r129, %r124, %r110;
	add.s32 	%r111, %r125, 2;
	mad.lo.s32 	%r128, %r54, %r111, %r124;
	add.s32 	%r112, %r125, 3;
	mad.lo.s32 	%r127, %r54, %r112, %r124;
	add.s32 	%r126, %r124, %r109;
$L__BB0_41:
	setp.lt.s32 	%p31, %r126, %r54;
	setp.ge.s32 	%p32, %r126, %r17;
	or.pred  	%p33, %p31, %p32;
	@%p33 bra 	$L__BB0_43;
	ld.param.u64 	%rd91, [_Z13gaussian_utilPhfiiiRPfS0_Ps_param_6];
	cvta.to.global.u64 	%rd62, %rd91;
	mul.wide.s32 	%rd63, %r126, 4;
	add.s64 	%rd64, %rd62, %rd63;
	ld.global.f32 	%f103, [%rd64];
	ld.global.u64 	%rd65, [%rd2];
	cvta.to.global.u64 	%rd66, %rd65;
	add.s32 	%r113, %r130, -1;
	mul.wide.s32 	%rd67, %r113, 4;
	add.s64 	%rd68, %rd66, %rd67;
	ld.global.f32 	%f104, [%rd68];
	fma.rn.f32 	%f148, %f103, %f104, %f148;
	add.f32 	%f149, %f149, %f104;
$L__BB0_43:
	setp.lt.s32 	%p34, %r129, %r54;
	setp.ge.s32 	%p35, %r129, %r17;
	or.pred  	%p36, %p34, %p35;
	@%p36 bra 	$L__BB0_45;
	ld.param.u64 	%rd92, [_Z13gaussian_utilPhfiiiRPfS0_Ps_param_6];
	cvta.to.global.u64 	%rd69, %rd92;
	mul.wide.s32 	%rd70, %r129, 4;
	add.s64 	%rd71, %rd69, %rd70;
	ld.global.f32 	%f105, [%rd71];
	ld.global.u64 	%rd72, [%rd2];
	cvta.to.global.u64 	%rd73, %rd72;
	mul.wide.s32 	%rd74, %r130, 4;
	add.s64 	%rd75, %rd73, %rd74;
	ld.global.f32 	%f106, [%rd75];
	fma.rn.f32 	%f148, %f105, %f106, %f148;
	add.f32 	%f149, %f149, %f106;
$L__BB0_45:
	setp.lt.s32 	%p37, %r128, %r54;
	setp.ge.s32 	%p38, %r128, %r17;
	or.pred  	%p39, %p37, %p38;
	@%p39 bra 	$L__BB0_47;
	ld.param.u64 	%rd93, [_Z13gaussian_utilPhfiiiRPfS0_Ps_param_6];
	cvta.to.global.u64 	%rd76, %rd93;
	mul.wide.s32 	%rd77, %r128, 4;
	add.s64 	%rd78, %rd76, %rd77;
	ld.global.f32 	%f107, [%rd78];
	ld.global.u64 	%rd79, [%rd2];
	cvta.to.global.u64 	%rd80, %rd79;
	add.s32 	%r114, %r130, 1;
	mul.wide.s32 	%rd81, %r114, 4;
	add.s64 	%rd82, %rd80, %rd81;
	ld.global.f32 	%f108, [%rd82];
	fma.rn.f32 	%f148, %f107, %f108, %f148;
	add.f32 	%f149, %f149, %f108;
$L__BB0_47:
	setp.lt.s32 	%p40, %r127, %r54;
	setp.ge.s32 	%p41, %r127, %r17;
	or.pred  	%p42, %p40, %p41;
	@%p42 bra 	$L__BB0_49;
	ld.param.u64 	%rd94, [_Z13gaussian_utilPhfiiiRPfS0_Ps_param_6];
	cvta.to.global.u64 	%rd83, %rd94;
	mul.wide.s32 	%rd84, %r127, 4;
	add.s64 	%rd85, %rd83, %rd84;
	ld.global.f32 	%f109, [%rd85];
	ld.global.u64 	%rd86, [%rd2];
	cvta.to.global.u64 	%rd87, %rd86;
	mul.wide.s32 	%rd88, %r132, 4;
	add.s64 	%rd89, %rd87, %rd88;
	ld.global.f32 	%f110, [%rd89];
	fma.rn.f32 	%f148, %f109, %f110, %f148;
	add.f32 	%f149, %f149, %f110;
$L__BB0_49:
	add.s32 	%r132, %r132, 4;
	add.s32 	%r131, %r131, 4;
	add.s32 	%r130, %r130, 4;
	shl.b32 	%r115, %r54, 2;
	add.s32 	%r129, %r129, %r115;
	add.s32 	%r128, %r128, %r115;
	add.s32 	%r127, %r127, %r115;
	add.s32 	%r126, %r126, %r115;
	setp.ne.s32 	%p43, %r131, 1;
	@%p43 bra 	$L__BB0_41;
$L__BB0_50:
	div.rn.f32 	%f111, %f148, %f149;
	cvt.rzi.s32.f32 	%r116, %f111;
	st.global.u16 	[%rd7], %r116;
	mov.u32 	%r117, %ntid.x;
	mov.u32 	%r118, %nctaid.x;
	mad.lo.s32 	%r124, %r117, %r118, %r124;
	setp.lt.s32 	%p44, %r124, %r4;
	@%p44 bra 	$L__BB0_30;
$L__BB0_51:
	bar.sync 	0;
	ret;

}


// ===== COMPILED SASS (sm_100) =====

	.target	sm_100

	.elftype	@"ET_EXEC"


//--------------------- .note.nv.tkinfo           --------------------------
	.section	.note.nv.tkinfo,"",@"SHT_NOTE"
	.sectionflags	@"SHF_NOTE_NV_TKINFO"
	.tkinfo
        /*0018*/ 	.word	0x00000002
        /*0030*/ 	.string	""
        /*0030*/ 	.string	"ptxas"
        /*0030*/ 	.string	"Cuda compilation tools, release 13.0, V13.0.88"
        /*0030*/ 	.string	"Build cuda_13.0.r13.0/compiler.36424714_0"
        /*0030*/ 	.string	"-arch sm_100 -m 64 "



//--------------------- .note.nv.cuinfo           --------------------------
	.section	.note.nv.cuinfo,"",@"SHT_NOTE"
	.sectionflags	@"SHF_NOTE_NV_CUINFO"
        /*0018*/ 	.short	0x0002
        /*001a*/ 	.short	0x0064
        /*001c*/ 	.short	0x0082
	.zero		2


//--------------------- .nv.info                  --------------------------
	.section	.nv.info,"",@"SHT_CUDA_INFO"
	.align	4


	//----- nvinfo : EIATTR_REGCOUNT
	.align		4
        /*0000*/ 	.byte	0x04, 0x2f
        /*0002*/ 	.short	(.L_1 - .L_0)
	.align		4
.L_0:
        /*0004*/ 	.word	index@(_Z13gaussian_utilPhfiiiRPfS0_Ps)
        /*0008*/ 	.word	0x00000020


	//----- nvinfo : EIATTR_FRAME_SIZE
	.align		4
.L_1:
        /*000c*/ 	.byte	0x04, 0x11
        /*000e*/ 	.short	(.L_3 - .L_2)
	.align		4
.L_2:
        /*0010*/ 	.word	index@($__internal_0_$__cuda_sm3x_div_rn_noftz_f32_slowpath)
        /*0014*/ 	.word	0x00000000


	//----- nvinfo : EIATTR_FRAME_SIZE
	.align		4
.L_3:
        /*0018*/ 	.byte	0x04, 0x11
        /*001a*/ 	.short	(.L_5 - .L_4)
	.align		4
.L_4:
        /*001c*/ 	.word	index@(_Z13gaussian_utilPhfiiiRPfS0_Ps)
        /*0020*/ 	.word	0x00000000


	//----- nvinfo : EIATTR_MIN_STACK_SIZE
	.align		4
.L_5:
        /*0024*/ 	.byte	0x04, 0x12
        /*0026*/ 	.short	(.L_7 - .L_6)
	.align		4
.L_6:
        /*0028*/ 	.word	index@(_Z13gaussian_utilPhfiiiRPfS0_Ps)
        /*002c*/ 	.word	0x00000000
.L_7:


//--------------------- .nv.compat                --------------------------
	.section	.nv.compat,"",@"SHT_CUDA_COMPAT_INFO"
	.align	4
        /*0000*/ 	.byte	0x02, 0x09, 0x00, 0x00, 0x02, 0x02, 0x01, 0x00, 0x02, 0x05, 0x05, 0x00, 0x03, 0x07, 0x01, 0x01
        /*0010*/ 	.byte	0x02, 0x03, 0x00, 0x00, 0x02, 0x06, 0x01, 0x00, 0x04, 0x0b, 0x08, 0x00, 0x01, 0x00, 0x00, 0x00
        /*0020*/ 	.byte	0x00, 0x00, 0x00, 0x00


//--------------------- .nv.info._Z13gaussian_utilPhfiiiRPfS0_Ps --------------------------
	.section	.nv.info._Z13gaussian_utilPhfiiiRPfS0_Ps,"",@"SHT_CUDA_INFO"
	.sectionflags	@""
	.align	4


	//----- nvinfo : EIATTR_CUDA_API_VERSION
	.align		4
        /*0000*/ 	.byte	0x04, 0x37
        /*0002*/ 	.short	(.L_9 - .L_8)
.L_8:
        /*0004*/ 	.word	0x00000082


	//----- nvinfo : EIATTR_KPARAM_INFO
	.align		4
.L_9:
        /*0008*/ 	.byte	0x04, 0x17
        /*000a*/ 	.short	(.L_11 - .L_10)
.L_10:
        /*000c*/ 	.word	0x00000000
        /*0010*/ 	.short	0x0007
        /*0012*/ 	.short	0x0028
        /*0014*/ 	.byte	0x00, 0xf5, 0x21, 0x00


	//----- nvinfo : EIATTR_KPARAM_INFO
	.align		4
.L_11:
        /*0018*/ 	.byte	0x04, 0x17
        /*001a*/ 	.short	(.L_13 - .L_12)
.L_12:
        /*001c*/ 	.word	0x00000000
        /*0020*/ 	.short	0x0006
        /*0022*/ 	.short	0x0020
        /*0024*/ 	.byte	0x00, 0xf5, 0x21, 0x00


	//----- nvinfo : EIATTR_KPARAM_INFO
	.align		4
.L_13:
        /*0028*/ 	.byte	0x04, 0x17
        /*002a*/ 	.short	(.L_15 - .L_14)
.L_14:
        /*002c*/ 	.word	0x00000000
        /*0030*/ 	.short	0x0005
        /*0032*/ 	.short	0x0018
        /*0034*/ 	.byte	0x00, 0xf5, 0x21, 0x00


	//----- nvinfo : EIATTR_KPARAM_INFO
	.align		4
.L_15:
        /*0038*/ 	.byte	0x04, 0x17
        /*003a*/ 	.short	(.L_17 - .L_16)
.L_16:
        /*003c*/ 	.word	0x00000000
        /*0040*/ 	.short	0x0004
        /*0042*/ 	.short	0x0014
        /*0044*/ 	.byte	0x00, 0xf0, 0x11, 0x00


	//----- nvinfo : EIATTR_KPARAM_INFO
	.align		4
.L_17:
        /*0048*/ 	.byte	0x04, 0x17
        /*004a*/ 	.short	(.L_19 - .L_18)
.L_18:
        /*004c*/ 	.word	0x00000000
        /*0050*/ 	.short	0x0003
        /*0052*/ 	.short	0x0010
        /*0054*/ 	.byte	0x00, 0xf0, 0x11, 0x00


	//----- nvinfo : EIATTR_KPARAM_INFO
	.align		4
.L_19:
        /*0058*/ 	.byte	0x04, 0x17
        /*005a*/ 	.short	(.L_21 - .L_20)
.L_20:
        /*005c*/ 	.word	0x00000000
        /*0060*/ 	.short	0x0002
        /*0062*/ 	.short	0x000c
        /*0064*/ 	.byte	0x00, 0xf0, 0x11, 0x00


	//----- nvinfo : EIATTR_KPARAM_INFO
	.align		4
.L_21:
        /*0068*/ 	.byte	0x04, 0x17
        /*006a*/ 	.short	(.L_23 - .L_22)
.L_22:
        /*006c*/ 	.word	0x00000000
        /*0070*/ 	.short	0x0001
        /*0072*/ 	.short	0x0008
        /*0074*/ 	.byte	0x00, 0xf0, 0x11, 0x00


	//----- nvinfo : EIATTR_KPARAM_INFO
	.align		4
.L_23:
        /*0078*/ 	.byte	0x04, 0x17
        /*007a*/ 	.short	(.L_25 - .L_24)
.L_24:
        /*007c*/ 	.word	0x00000000
        /*0080*/ 	.short	0x0000
        /*0082*/ 	.short	0x0000
        /*0084*/ 	.byte	0x00, 0xf5, 0x21, 0x00


	//----- nvinfo : EIATTR_SPARSE_MMA_MASK
	.align		4
.L_25:
        /*0088*/ 	.byte	0x03, 0x50
        /*008a*/ 	.short	0x0000


	//----- nvinfo : EIATTR_MAXREG_COUNT
	.align		4
        /*008c*/ 	.byte	0x03, 0x1b
        /*008e*/ 	.short	0x00ff


	//----- nvinfo : EIATTR_NUM_BARRIERS
	.align		4
        /*0090*/ 	.byte	0x02, 0x4c
        /*0092*/ 	.byte	0x01
	.zero		1


	//----- nvinfo : EIATTR_MERCURY_ISA_VERSION
	.align		4
        /*0094*/ 	.byte	0x03, 0x5f
        /*0096*/ 	.short	0x0101


	//----- nvinfo : EIATTR_VRC_CTA_INIT_COUNT
	.align		4
        /*0098*/ 	.byte	0x02, 0x4a
	.zero		1
	.zero		1


	//----- nvinfo : EIATTR_EXIT_INSTR_OFFSETS
	.align		4
        /*009c*/ 	.byte	0x04, 0x1c
        /*009e*/ 	.short	(.L_27 - .L_26)


	//   ....[0]....
.L_26:
        /*00a0*/ 	.word	0x00001f10


	//----- nvinfo : EIATTR_CRS_STACK_SIZE
	.align		4
.L_27:
        /*00a4*/ 	.byte	0x04, 0x1e
        /*00a6*/ 	.short	(.L_29 - .L_28)
.L_28:
        /*00a8*/ 	.word	0x00000000


	//----- nvinfo : EIATTR_CBANK_PARAM_SIZE
	.align		4
.L_29:
        /*00ac*/ 	.byte	0x03, 0x19
        /*00ae*/ 	.short	0x0030


	//----- nvinfo : EIATTR_PARAM_CBANK
	.align		4
        /*00b0*/ 	.byte	0x04, 0x0a
        /*00b2*/ 	.short	(.L_31 - .L_30)
	.align		4
.L_30:
        /*00b4*/ 	.word	index@(.nv.constant0._Z13gaussian_utilPhfiiiRPfS0_Ps)
        /*00b8*/ 	.short	0x0380
        /*00ba*/ 	.short	0x0030


	//----- nvinfo : EIATTR_SW_WAR
	.align		4
.L_31:
        /*00bc*/ 	.byte	0x04, 0x36
        /*00be*/ 	.short	(.L_33 - .L_32)
.L_32:
        /*00c0*/ 	.word	0x00000008
.L_33:


//--------------------- .nv.callgraph             --------------------------
	.section	.nv.callgraph,"",@"SHT_CUDA_CALLGRAPH"
	.align	4
	.sectionentsize	8
	.align		4
        /*0000*/ 	.word	0x00000000
	.align		4
        /*0004*/ 	.word	0xffffffff
	.align		4
        /*0008*/ 	.word	0x00000000
	.align		4
        /*000c*/ 	.word	0xfffffffe
	.align		4
        /*0010*/ 	.word	0x00000000
	.align		4
        /*0014*/ 	.word	0xfffffffd
	.align		4
        /*0018*/ 	.word	0x00000000
	.align		4
        /*001c*/ 	.word	0xfffffffc


//--------------------- .text._Z13gaussian_utilPhfiiiRPfS0_Ps --------------------------
	.section	.text._Z13gaussian_utilPhfiiiRPfS0_Ps,"ax",@progbits
	.align	128
        .global         _Z13gaussian_utilPhfiiiRPfS0_Ps
        .type           _Z13gaussian_utilPhfiiiRPfS0_Ps,@function
        .size           _Z13gaussian_utilPhfiiiRPfS0_Ps,(.L_x_37 - _Z13gaussian_utilPhfiiiRPfS0_Ps)
        .other          _Z13gaussian_utilPhfiiiRPfS0_Ps,@"STO_CUDA_ENTRY STV_DEFAULT"
_Z13gaussian_utilPhfiiiRPfS0_Ps:
.text._Z13gaussian_utilPhfiiiRPfS0_Ps:
[----:B------:R-:W-:Y:S01]  /*0000*/  LDC R1, c[0x0][0x37c] ;  /* 0x0000df00ff017b82 */ /* 0x000fe20000000800 */
[----:B------:R-:W0:Y:S07]  /*0010*/  S2R R0, SR_TID.Y ;  /* 0x0000000000007919 */ /* 0x000e2e0000002200 */
[----:B------:R-:W1:Y:S01]  /*0020*/  LDC R6, c[0x0][0x360] ;  /* 0x0000d800ff067b82 */ /* 0x000e620000000800 */
[----:B------:R-:W2:Y:S01]  /*0030*/  LDCU.64 UR4, c[0x0][0x390] ;  /* 0x00007200ff0477ac */ /* 0x000ea20008000a00 */
[----:B------:R-:W-:Y:S01]  /*0040*/  BSSY.RECONVERGENT B0, `(.L_x_0) ;  /* 0x0000130000007945 */ /* 0x000fe20003800200 */
[----:B------:R-:W1:Y:S01]  /*0050*/  S2R R5, SR_TID.X ;  /* 0x0000000000057919 */ /* 0x000e620000002100 */
[----:B------:R-:W3:Y:S04]  /*0060*/  LDCU.64 UR10, c[0x0][0x380] ;  /* 0x00007000ff0a77ac */ /* 0x000ee80008000a00 */
[----:B------:R-:W0:Y:S08]  /*0070*/  S2UR UR7, SR_CTAID.Y ;  /* 0x00000000000779c3 */ /* 0x000e300000002600 */
[----:B------:R-:W0:Y:S01]  /*0080*/  LDC R3, c[0x0][0x364] ;  /* 0x0000d900ff037b82 */ /* 0x000e220000000800 */
[----:B------:R-:W4:Y:S01]  /*0090*/  LDCU UR8, c[0x0][0x370] ;  /* 0x00006e00ff0877ac */ /* 0x000f220008000800 */
[----:B--2---:R-:W-:-:S06]  /*00a0*/  UIMAD UR4, UR5, UR4, URZ ;  /* 0x00000004050472a4 */ /* 0x004fcc000f8e02ff */
[----:B------:R-:W1:Y:S08]  /*00b0*/  S2UR UR6, SR_CTAID.X ;  /* 0x00000000000679c3 */ /* 0x000e700000002500 */
[----:B------:R-:W2:Y:S01]  /*00c0*/  LDC R2, c[0x0][0x38c] ;  /* 0x0000e300ff027b82 */ /* 0x000ea20000000800 */
[----:B0-----:R-:W-:Y:S02]  /*00d0*/  IMAD R3, R3, UR7, R0 ;  /* 0x0000000703037c24 */ /* 0x001fe4000f8e0200 */
[C---:B-1----:R-:W-:Y:S01]  /*00e0*/  IMAD R0, R6.reuse, UR6, R5 ;  /* 0x0000000606007c24 */ /* 0x042fe2000f8e0205 */
[----:B------:R-:W0:Y:S01]  /*00f0*/  LDCU.64 UR6, c[0x0][0x358] ;  /* 0x00006b00ff0677ac */ /* 0x000e220008000a00 */
[----:B----4-:R-:W-:-:S02]  /*0100*/  IMAD R6, R6, UR8, RZ ;  /* 0x0000000806067c24 */ /* 0x010fc4000f8e02ff */
[----:B------:R-:W-:Y:S01]  /*0110*/  IMAD R0, R3, UR5, R0 ;  /* 0x0000000503007c24 */ /* 0x000fe2000f8e0200 */
[----:B--2---:R-:W-:-:S04]  /*0120*/  LEA.HI R9, R2, R2, RZ, 0x1 ;  /* 0x0000000202097211 */ /* 0x004fc800078f08ff */
[----:B------:R-:W-:Y:S02]  /*0130*/  ISETP.GE.AND P0, PT, R0, UR4, PT ;  /* 0x0000000400007c0c */ /* 0x000fe4000bf06270 */
[----:B------:R-:W-:-:S11]  /*0140*/  SHF.R.S32.HI R9, RZ, 0x1, R9 ;  /* 0x00000001ff097819 */ /* 0x000fd60000011409 */
[----:B0--3--:R-:W-:Y:S05]  /*0150*/  @P0 BRA `(.L_x_1) ;  /* 0x0000001000780947 */ /* 0x009fea0003800000 */
[----:B------:R-:W0:Y:S01]  /*0160*/  LDC.64 R10, c[0x0][0x3a0] ;  /* 0x0000e800ff0a7b82 */ /* 0x000e220000000a00 */
[----:B------:R-:W-:Y:S01]  /*0170*/  ISETP.GT.AND P0, PT, R2, -0x2, PT ;  /* 0xfffffffe0200780c */ /* 0x000fe20003f04270 */
[----:B0-----:R-:W-:-:S12]  /*0180*/  IMAD.WIDE R10, R0, 0x4, R10 ;  /* 0x00000004000a7825 */ /* 0x001fd800078e020a */
[----:B------:R-:W-:Y:S05]  /*0190*/  @P0 BRA `(.L_x_2) ;  /* 0x0000000000380947 */ /* 0x000fea0003800000 */
[----:B------:R-:W-:Y:S01]  /*01a0*/  IMAD.MOV.U32 R3, RZ, RZ, 0x7f800000 ;  /* 0x7f800000ff037424 */ /* 0x000fe200078e00ff */
[----:B------:R-:W0:Y:S03]  /*01b0*/  FCHK P0, RZ, RZ ;  /* 0x000000ffff007302 */ /* 0x000e260000000000 */
[----:B------:R-:W-:-:S04]  /*01c0*/  FFMA R2, -RZ, R3, 1 ;  /* 0x3f800000ff027423 */ /* 0x000fc80000000103 */
[----:B------:R-:W-:-:S04]  /*01d0*/  FFMA R2, R2, R3, +INF ;  /* 0x7f80000002027423 */ /* 0x000fc80000000003 */
[----:B------:R-:W-:-:S04]  /*01e0*/  FFMA R3, RZ, R2, RZ ;  /* 0x00000002ff037223 */ /* 0x000fc800000000ff */
[----:B------:R-:W-:-:S04]  /*01f0*/  FFMA R4, -RZ, R3, RZ ;  /* 0x00000003ff047223 */ /* 0x000fc800000001ff */
[----:B------:R-:W-:Y:S01]  /*0200*/  FFMA R3, R2, R4, R3 ;  /* 0x0000000402037223 */ /* 0x000fe20000000003 */
[----:B0-----:R-:W-:Y:S06]  /*0210*/  @!P0 BRA `(.L_x_3) ;  /* 0x0000000000108947 */ /* 0x001fec0003800000 */
[----:B------:R-:W-:Y:S02]  /*0220*/  CS2R R12, SRZ ;  /* 0x00000000000c7805 */ /* 0x000fe4000001ff00 */
[----:B------:R-:W-:-:S07]  /*0230*/  MOV R17, 0x250 ;  /* 0x0000025000117802 */ /* 0x000fce0000000f00 */
[----:B------:R-:W-:Y:S05]  /*0240*/  CALL.REL.NOINC `($__internal_0_$__cuda_sm3x_div_rn_noftz_f32_slowpath) ;  /* 0x0000001c00347944 */ /* 0x000fea0003c00000 */
[----:B------:R-:W-:-:S07]  /*0250*/  IMAD.MOV.U32 R3, RZ, RZ, R16 ;  /* 0x000000ffff037224 */ /* 0x000fce00078e0010 */
.L_x_3:
[----:B------:R0:W-:Y:S01]  /*0260*/  STG.E desc[UR6][R10.64], R3 ;  /* 0x000000030a007986 */ /* 0x0001e2000c101906 */
[----:B------:R-:W-:Y:S05]  /*0270*/  BRA `(.L_x_1) ;  /* 0x0000001000307947 */ /* 0x000fea0003800000 */
.L_x_2:
[----:B------:R-:W-:Y:S01]  /*0280*/  IABS R2, R9 ;  /* 0x0000000900027213 */ /* 0x000fe20000000000 */
[----:B------:R-:W-:Y:S01]  /*0290*/  IMAD.MOV R4, RZ, RZ, -R9 ;  /* 0x000000ffff047224 */ /* 0x000fe200078e0a09 */
[----:B------:R-:W-:-:S03]  /*02a0*/  MOV R3, R0 ;  /* 0x0000000000037202 */ /* 0x000fc60000000f00 */
[----:B------:R-:W-:-:S07]  /*02b0*/  IMAD.IADD R2, R9, 0x1, R2 ;  /* 0x0000000109027824 */ /* 0x000fce00078e0202 */
.L_x_11:
[----:B------:R-:W-:Y:S01]  /*02c0*/  ISETP.GE.U32.AND P0, PT, R2, 0x3, PT ;  /* 0x000000030200780c */ /* 0x000fe20003f06070 */
[----:B------:R-:W-:Y:S02]  /*02d0*/  HFMA2 R12, -RZ, RZ, 0, 0 ;  /* 0x00000000ff0c7431 */ /* 0x000fe400000001ff */
[----:B------:R-:W-:Y:S02]  /*02e0*/  IMAD.MOV.U32 R5, RZ, RZ, RZ ;  /* 0x000000ffff057224 */ /* 0x000fe400078e00ff */
[----:B------:R-:W-:-:S08]  /*02f0*/  IMAD.MOV.U32 R8, RZ, RZ, R4 ;  /* 0x000000ffff087224 */ /* 0x000fd000078e0004 */
[----:B------:R-:W-:Y:S05]  /*0300*/  @!P0 BRA `(.L_x_4) ;  /* 0x0000000400fc8947 */ /* 0x000fea0003800000 */
[----:B------:R-:W0:Y:S01]  /*0310*/  LDC R5, c[0x0][0x394] ;  /* 0x0000e500ff057b82 */ /* 0x000e220000000800 */
[----:B------:R-:W-:Y:S01]  /*0320*/  MOV R22, RZ ;  /* 0x000000ff00167202 */ /* 0x000fe20000000f00 */
[----:B------:R-:W-:-:S06]  /*0330*/  VIADD R15, R2, 0x1 ;  /* 0x00000001020f7836 */ /* 0x000fcc0000000000 */
[----:B------:R-:W1:Y:S01]  /*0340*/  LDC R13, c[0x0][0x394] ;  /* 0x0000e500ff0d7b82 */ /* 0x000e620000000800 */
[----:B0-----:R-:W-:-:S04]  /*0350*/  IABS R7, R5 ;  /* 0x0000000500077213 */ /* 0x001fc80000000000 */
[----:B------:R-:W0:Y:S08]  /*0360*/  I2F.RP R8, R7 ;  /* 0x0000000700087306 */ /* 0x000e300000209400 */
[----:B0-----:R-:W0:Y:S02]  /*0370*/  MUFU.RCP R8, R8 ;  /* 0x0000000800087308 */ /* 0x001e240000001000 */
[----:B0-----:R-:W-:-:S02]  /*0380*/  VIADD R14, R8, 0xffffffe ;  /* 0x0ffffffe080e7836 */ /* 0x001fc40000000000 */
[----:B------:R-:W-:-:S04]  /*0390*/  IMAD.MOV.U32 R8, RZ, RZ, R4 ;  /* 0x000000ffff087224 */ /* 0x000fc800078e0004 */
[----:B------:R-:W0:Y:S02]  /*03a0*/  F2I.FTZ.U32.TRUNC.NTZ R23, R14 ;  /* 0x0000000e00177305 */ /* 0x000e24000021f000 */
[----:B0-----:R-:W-:-:S04]  /*03b0*/  IMAD.MOV R16, RZ, RZ, -R23 ;  /* 0x000000ffff107224 */ /* 0x001fc800078e0a17 */
[----:B------:R-:W-:-:S04]  /*03c0*/  IMAD R5, R16, R7, RZ ;  /* 0x0000000710057224 */ /* 0x000fc800078e02ff */
[----:B------:R-:W-:Y:S01]  /*03d0*/  IMAD.HI.U32 R22, R23, R5, R22 ;  /* 0x0000000517167227 */ /* 0x000fe200078e0016 */
[----:B------:R-:W-:-:S03]  /*03e0*/  LOP3.LUT R23, R15, 0xfffffffc, RZ, 0xc0, !PT ;  /* 0xfffffffc0f177812 */ /* 0x000fc600078ec0ff */
[----:B-1----:R-:W-:-:S07]  /*03f0*/  IMAD.MOV.U32 R5, RZ, RZ, RZ ;  /* 0x000000ffff057224 */ /* 0x002fce00078e00ff */
.L_x_5:
[----:B------:R-:W-:Y:S01]  /*0400*/  IABS R16, R13 ;  /* 0x0000000d00107213 */ /* 0x000fe20000000000 */
[----:B------:R-:W-:-:S03]  /*0410*/  IMAD.IADD R18, R8, 0x1, R3 ;  /* 0x0000000108127824 */ /* 0x000fc600078e0203 */
[----:B------:R-:W0:Y:S01]  /*0420*/  I2F.RP R19, R16 ;  /* 0x0000001000137306 */ /* 0x000e220000209400 */
[----:B------:R-:W-:Y:S01]  /*0430*/  VIADD R24, R18, 0x3 ;  /* 0x0000000312187836 */ /* 0x000fe20000000000 */
[----:B------:R-:W-:-:S05]  /*0440*/  IABS R17, R18 ;  /* 0x0000001200117213 */ /* 0x000fca0000000000 */
[----:B------:R-:W-:-:S04]  /*0450*/  IMAD.HI.U32 R22, R22, R17, RZ ;  /* 0x0000001116167227 */ /* 0x000fc800078e00ff */
[----:B------:R-:W-:Y:S01]  /*0460*/  IMAD.MOV R22, RZ, RZ, -R22 ;  /* 0x000000ffff167224 */ /* 0x000fe200078e0a16 */
[----:B0-----:R-:W0:Y:S03]  /*0470*/  MUFU.RCP R19, R19 ;  /* 0x0000001300137308 */ /* 0x001e260000001000 */
[----:B------:R-:W-:Y:S01]  /*0480*/  IMAD R20, R16, R22, R17 ;  /* 0x0000001610147224 */ /* 0x000fe200078e0211 */
[----:B------:R-:W-:-:S04]  /*0490*/  IADD3 R17, PT, PT, R18, 0x2, RZ ;  /* 0x0000000212117810 */ /* 0x000fc80007ffe0ff */
[----:B------:R-:W-:Y:S02]  /*04a0*/  ISETP.GT.U32.AND P0, PT, R7, R20, PT ;  /* 0x000000140700720c */ /* 0x000fe40003f04070 */
[----:B------:R-:W-:Y:S02]  /*04b0*/  IABS R25, R17 ;  /* 0x0000001100197213 */ /* 0x000fe40000000000 */
[----:B------:R-:W-:Y:S02]  /*04c0*/  ISETP.GE.AND P5, PT, R17, RZ, PT ;  /* 0x000000ff1100720c */ /* 0x000fe40003fa6270 */
[----:B0-----:R-:W-:Y:S01]  /*04d0*/  IADD3 R14, PT, PT, R19, 0xffffffe, RZ ;  /* 0x0ffffffe130e7810 */ /* 0x001fe20007ffe0ff */
[----:B------:R-:W-:-:S06]  /*04e0*/  VIADD R19, R18, 0x1 ;  /* 0x0000000112137836 */ /* 0x000fcc0000000000 */
[----:B------:R-:W-:Y:S01]  /*04f0*/  @!P0 IMAD.IADD R20, R20, 0x1, -R16 ;  /* 0x0000000114148824 */ /* 0x000fe200078e0a10 */
[----:B------:R0:W1:Y:S04]  /*0500*/  F2I.FTZ.U32.TRUNC.NTZ R15, R14 ;  /* 0x0000000e000f7305 */ /* 0x000068000021f000 */
[----:B------:R-:W-:Y:S01]  /*0510*/  ISETP.GT.U32.AND P0, PT, R7, R20, PT ;  /* 0x000000140700720c */ /* 0x000fe20003f04070 */
[----:B0-----:R-:W-:Y:S02]  /*0520*/  IMAD.MOV.U32 R14, RZ, RZ, RZ ;  /* 0x000000ffff0e7224 */ /* 0x001fe400078e00ff */
[----:B-1----:R-:W-:-:S10]  /*0530*/  IMAD.MOV R21, RZ, RZ, -R15 ;  /* 0x000000ffff157224 */ /* 0x002fd400078e0a0f */
[----:B------:R-:W-:Y:S02]  /*0540*/  @!P0 IMAD.IADD R20, R20, 0x1, -R16 ;  /* 0x0000000114148824 */ /* 0x000fe400078e0a10 */
[----:B------:R-:W-:-:S04]  /*0550*/  IMAD R21, R21, R16, RZ ;  /* 0x0000001015157224 */ /* 0x000fc800078e02ff */
[----:B------:R-:W-:Y:S01]  /*0560*/  IMAD.HI.U32 R22, R15, R21, R14 ;  /* 0x000000150f167227 */ /* 0x000fe200078e000e */
[----:B------:R-:W-:Y:S02]  /*0570*/  IABS R21, R19 ;  /* 0x0000001300157213 */ /* 0x000fe40000000000 */
[----:B------:R-:W-:-:S03]  /*0580*/  IABS R15, R24 ;  /* 0x00000018000f7213 */ /* 0x000fc60000000000 */
[----:B------:R-:W-:-:S04]  /*0590*/  IMAD.HI.U32 R7, R22, R21, RZ ;  /* 0x0000001516077227 */ /* 0x000fc800078e00ff */
[----:B------:R-:W-:Y:S01]  /*05a0*/  IMAD.HI.U32 R14, R22, R25, RZ ;  /* 0x00000019160e7227 */ /* 0x000fe200078e00ff */
[----:B------:R-:W-:-:S03]  /*05b0*/  IADD3 R7, PT, PT, -R7, RZ, RZ ;  /* 0x000000ff07077210 */ /* 0x000fc60007ffe1ff */
[----:B------:R-:W-:Y:S02]  /*05c0*/  IMAD.MOV R14, RZ, RZ, -R14 ;  /* 0x000000ffff0e7224 */ /* 0x000fe400078e0a0e */
[C---:B------:R-:W-:Y:S02]  /*05d0*/  IMAD R21, R16.reuse, R7, R21 ;  /* 0x0000000710157224 */ /* 0x040fe400078e0215 */
[----:B------:R-:W-:Y:S02]  /*05e0*/  IMAD.MOV.U32 R7, RZ, RZ, R16 ;  /* 0x000000ffff077224 */ /* 0x000fe400078e0010 */
[----:B------:R-:W-:Y:S02]  /*05f0*/  IMAD R14, R16, R14, R25 ;  /* 0x0000000e100e7224 */ /* 0x000fe400078e0219 */
[----:B------:R-:W-:Y:S01]  /*0600*/  IMAD.HI.U32 R25, R22, R15, RZ ;  /* 0x0000000f16197227 */ /* 0x000fe200078e00ff */
[C---:B------:R-:W-:Y:S02]  /*0610*/  ISETP.GT.U32.AND P1, PT, R7.reuse, R21, PT ;  /* 0x000000150700720c */ /* 0x040fe40003f24070 */
[----:B------:R-:W-:Y:S01]  /*0620*/  ISETP.GT.U32.AND P3, PT, R7, R14, PT ;  /* 0x0000000e0700720c */ /* 0x000fe20003f64070 */
[----:B------:R-:W-:-:S04]  /*0630*/  IMAD.MOV R25, RZ, RZ, -R25 ;  /* 0x000000ffff197224 */ /* 0x000fc800078e0a19 */
[----:B------:R-:W-:-:S05]  /*0640*/  IMAD R15, R16, R25, R15 ;  /* 0x00000019100f7224 */ /* 0x000fca00078e020f */
[----:B------:R-:W-:Y:S02]  /*0650*/  ISETP.GT.U32.AND P2, PT, R7, R15, PT ;  /* 0x0000000f0700720c */ /* 0x000fe40003f44070 */
[----:B------:R-:W-:Y:S01]  /*0660*/  @!P1 IADD3 R21, PT, PT, R21, -R16, RZ ;  /* 0x8000001015159210 */ /* 0x000fe20007ffe0ff */
[----:B------:R-:W-:Y:S01]  /*0670*/  @!P3 IMAD.IADD R14, R14, 0x1, -R16 ;  /* 0x000000010e0eb824 */ /* 0x000fe200078e0a10 */
[----:B------:R-:W-:Y:S02]  /*0680*/  ISETP.GE.AND P1, PT, R18, RZ, PT ;  /* 0x000000ff1200720c */ /* 0x000fe40003f26270 */
[C---:B------:R-:W-:Y:S02]  /*0690*/  ISETP.GT.U32.AND P4, PT, R7.reuse, R21, PT ;  /* 0x000000150700720c */ /* 0x040fe40003f84070 */
[----:B------:R-:W-:Y:S02]  /*06a0*/  ISETP.GT.U32.AND P0, PT, R7, R14, PT ;  /* 0x0000000e0700720c */ /* 0x000fe40003f04070 */
[----:B------:R-:W-:-:S02]  /*06b0*/  ISETP.GE.AND P3, PT, R19, RZ, PT ;  /* 0x000000ff1300720c */ /* 0x000fc40003f66270 */
[----:B------:R-:W-:Y:S01]  /*06c0*/  LOP3.LUT R18, RZ, R13, RZ, 0x33, !PT ;  /* 0x0000000dff127212 */ /* 0x000fe200078e33ff */
[----:B------:R-:W-:Y:S01]  /*06d0*/  @!P2 IMAD.IADD R15, R15, 0x1, -R16 ;  /* 0x000000010f0fa824 */ /* 0x000fe200078e0a10 */
[----:B------:R-:W-:-:S03]  /*06e0*/  ISETP.NE.AND P2, PT, R13, RZ, PT ;  /* 0x000000ff0d00720c */ /* 0x000fc60003f45270 */
[----:B------:R-:W-:Y:S02]  /*06f0*/  @!P1 IADD3 R20, PT, PT, -R20, RZ, RZ ;  /* 0x000000ff14149210 */ /* 0x000fe40007ffe1ff */
[----:B------:R-:W-:Y:S01]  /*0700*/  ISETP.GT.U32.AND P1, PT, R7, R15, PT ;  /* 0x0000000f0700720c */ /* 0x000fe20003f24070 */
[--C-:B------:R-:W-:Y:S01]  /*0710*/  @!P4 IMAD.IADD R21, R21, 0x1, -R16.reuse ;  /* 0x000000011515c824 */ /* 0x100fe200078e0a10 */
[----:B------:R-:W-:Y:S01]  /*0720*/  SEL R20, R18, R20, !P2 ;  /* 0x0000001412147207 */ /* 0x000fe20005000000 */
[----:B------:R-:W-:Y:S01]  /*0730*/  @!P0 IMAD.IADD R14, R14, 0x1, -R16 ;  /* 0x000000010e0e8824 */ /* 0x000fe200078e0a10 */
[----:B------:R-:W-:Y:S01]  /*0740*/  ISETP.GE.AND P4, PT, R24, RZ, PT ;  /* 0x000000ff1800720c */ /* 0x000fe20003f86270 */
[----:B------:R-:W-:Y:S01]  /*0750*/  @!P3 IMAD.MOV R21, RZ, RZ, -R21 ;  /* 0x000000ffff15b224 */ /* 0x000fe200078e0a15 */
[----:B------:R-:W-:Y:S02]  /*0760*/  LOP3.LUT R20, R20, R13, RZ, 0xfc, !PT ;  /* 0x0000000d14147212 */ /* 0x000fe400078efcff */
[----:B------:R-:W-:-:S02]  /*0770*/  MOV R17, R14 ;  /* 0x0000000e00117202 */ /* 0x000fc40000000f00 */
[----:B------:R-:W-:Y:S02]  /*0780*/  ISETP.GE.AND P0, PT, R20, RZ, PT ;  /* 0x000000ff1400720c */ /* 0x000fe40003f06270 */
[----:B------:R-:W-:Y:S01]  /*0790*/  SEL R14, R18, R21, !P2 ;  /* 0x00000015120e7207 */ /* 0x000fe20005000000 */
[----:B------:R-:W-:Y:S02]  /*07a0*/  @!P1 IMAD.IADD R15, R15, 0x1, -R16 ;  /* 0x000000010f0f9824 */ /* 0x000fe400078e0a10 */
[----:B------:R-:W-:Y:S01]  /*07b0*/  @!P5 IMAD.MOV R17, RZ, RZ, -R17 ;  /* 0x000000ffff11d224 */ /* 0x000fe200078e0a11 */
[----:B------:R-:W-:Y:S01]  /*07c0*/  LOP3.LUT R14, R14, R13, RZ, 0xfc, !PT ;  /* 0x0000000d0e0e7212 */ /* 0x000fe200078efcff */
[----:B------:R-:W-:-:S03]  /*07d0*/  @!P4 IMAD.MOV R15, RZ, RZ, -R15 ;  /* 0x000000ffff0fc224 */ /* 0x000fc600078e0a0f */
[----:B------:R-:W-:Y:S02]  /*07e0*/  ISETP.GE.AND P1, PT, R14, RZ, PT ;  /* 0x000000ff0e00720c */ /* 0x000fe40003f26270 */
[C---:B------:R-:W-:Y:S01]  /*07f0*/  SEL R16, R18.reuse, R17, !P2 ;  /* 0x0000001112107207 */ /* 0x040fe20005000000 */
[----:B------:R-:W0:Y:S01]  /*0800*/  @P0 LDC.64 R28, c[0x0][0x398] ;  /* 0x0000e600ff1c0b82 */ /* 0x000e220000000a00 */
[----:B------:R-:W-:Y:S02]  /*0810*/  SEL R18, R18, R15, !P2 ;  /* 0x0000000f12127207 */ /* 0x000fe40005000000 */
[-C--:B------:R-:W-:Y:S02]  /*0820*/  LOP3.LUT R16, R16, R13.reuse, RZ, 0xfc, !PT ;  /* 0x0000000d10107212 */ /* 0x080fe400078efcff */
[----:B------:R-:W-:Y:S02]  /*0830*/  LOP3.LUT R18, R18, R13, RZ, 0xfc, !PT ;  /* 0x0000000d12127212 */ /* 0x000fe400078efcff */
[----:B------:R-:W-:-:S02]  /*0840*/  ISETP.GE.AND P2, PT, R16, RZ, PT ;  /* 0x000000ff1000720c */ /* 0x000fc40003f46270 */
[----:B------:R-:W-:Y:S01]  /*0850*/  ISETP.GE.AND P3, PT, R18, RZ, PT ;  /* 0x000000ff1200720c */ /* 0x000fe20003f66270 */
[----:B------:R-:W1:Y:S10]  /*0860*/  @P1 LDC.64 R14, c[0x0][0x398] ;  /* 0x0000e600ff0e1b82 */ /* 0x000e740000000a00 */
[----:B------:R-:W2:Y:S01]  /*0870*/  @P2 LDC.64 R20, c[0x0][0x398] ;  /* 0x0000e600ff142b82 */ /* 0x000ea20000000a00 */
[----:B0-----:R0:W3:Y:S07]  /*0880*/  @P0 LDG.E.64 R16, desc[UR6][R28.64] ;  /* 0x000000061c100981 */ /* 0x0010ee000c1e1b00 */
[----:B------:R-:W4:Y:S01]  /*0890*/  @P3 LDC.64 R18, c[0x0][0x398] ;  /* 0x0000e600ff123b82 */ /* 0x000f220000000a00 */
[----:B-1----:R-:W5:Y:S04]  /*08a0*/  @P1 LDG.E.64 R14, desc[UR6][R14.64] ;  /* 0x000000060e0e1981 */ /* 0x002f68000c1e1b00 */
[----:B--2---:R-:W2:Y:S04]  /*08b0*/  @P2 LDG.E.64 R20, desc[UR6][R20.64] ;  /* 0x0000000614142981 */ /* 0x004ea8000c1e1b00 */
[----:B----4-:R-:W4:Y:S01]  /*08c0*/  @P3 LDG.E.64 R18, desc[UR6][R18.64] ;  /* 0x0000000612123981 */ /* 0x010f22000c1e1b00 */
[----:B------:R-:W-:-:S02]  /*08d0*/  @P0 IADD3 R27, PT, PT, R9, R8, RZ ;  /* 0x00000008091b0210 */ /* 0x000fc40007ffe0ff */
[C-C-:B------:R-:W-:Y:S02]  /*08e0*/  @P1 IADD3 R25, PT, PT, R8.reuse, 0x1, R9.reuse ;  /* 0x0000000108191810 */ /* 0x140fe40007ffe009 */
[----:B0-----:R-:W-:Y:S01]  /*08f0*/  @P2 IADD3 R29, PT, PT, R8, 0x2, R9 ;  /* 0x00000002081d2810 */ /* 0x001fe20007ffe009 */
[----:B---3--:R-:W-:-:S04]  /*0900*/  @P0 IMAD.WIDE R26, R27, 0x4, R16 ;  /* 0x000000041b1a0825 */ /* 0x008fc800078e0210 */
[----:B------:R-:W-:Y:S02]  /*0910*/  IMAD.IADD R17, R0, 0x1, R8 ;  /* 0x0000000100117824 */ /* 0x000fe400078e0208 */
[----:B------:R-:W3:Y:S03]  /*0920*/  @P0 LDG.E R26, desc[UR6][R26.64] ;  /* 0x000000061a1a0981 */ /* 0x000ee6000c1e1900 */
[----:B------:R-:W-:-:S04]  /*0930*/  IADD3 R16, P4, PT, R17, UR10, RZ ;  /* 0x0000000a11107c10 */ /* 0x000fc8000ff9e0ff */
[----:B------:R-:W-:Y:S01]  /*0940*/  LEA.HI.X.SX32 R17, R17, UR11, 0x1, P4 ;  /* 0x0000000b11117c11 */ /* 0x000fe2000a0f0eff */
[----:B-----5:R-:W-:-:S04]  /*0950*/  @P1 IMAD.WIDE R24, R25, 0x4, R14 ;  /* 0x0000000419181825 */ /* 0x020fc800078e020e */
[----:B------:R-:W5:Y:S01]  /*0960*/  @P0 LDG.E.U8 R14, desc[UR6][R16.64] ;  /* 0x00000006100e0981 */ /* 0x000f62000c1e1100 */
[----:B------:R-:W-:-:S03]  /*0970*/  @P3 IADD3 R15, PT, PT, R8, 0x3, R9 ;  /* 0x00000003080f3810 */ /* 0x000fc60007ffe009 */
[----:B------:R-:W5:Y:S01]  /*0980*/  @P1 LDG.E.U8 R28, desc[UR6][R16.64+0x1] ;  /* 0x00000106101c1981 */ /* 0x000f62000c1e1100 */
[----:B--2---:R-:W-:-:S03]  /*0990*/  @P2 IMAD.WIDE R20, R29, 0x4, R20 ;  /* 0x000000041d142825 */ /* 0x004fc600078e0214 */
[----:B------:R0:W2:Y:S01]  /*09a0*/  @P1 LDG.E R24, desc[UR6][R24.64] ;  /* 0x0000000618181981 */ /* 0x0000a2000c1e1900 */
[----:B----4-:R-:W-:-:S03]  /*09b0*/  @P3 IMAD.WIDE R18, R15, 0x4, R18 ;  /* 0x000000040f123825 */ /* 0x010fc600078e0212 */
[----:B------:R-:W4:Y:S04]  /*09c0*/  @P2 LDG.E.U8 R15, desc[UR6][R16.64+0x2] ;  /* 0x00000206100f2981 */ /* 0x000f28000c1e1100 */
[----:B------:R-:W4:Y:S04]  /*09d0*/  @P3 LDG.E.U8 R27, desc[UR6][R16.64+0x3] ;  /* 0x00000306101b3981 */ /* 0x000f28000c1e1100 */
[----:B------:R-:W4:Y:S04]  /*09e0*/  @P2 LDG.E R20, desc[UR6][R20.64] ;  /* 0x0000000614142981 */ /* 0x000f28000c1e1900 */
[----:B------:R-:W4:Y:S01]  /*09f0*/  @P3 LDG.E R18, desc[UR6][R18.64] ;  /* 0x0000000612123981 */ /* 0x000f22000c1e1900 */
[----:B------:R-:W-:-:S02]  /*0a00*/  VIADD R8, R8, 0x4 ;  /* 0x0000000408087836 */ /* 0x000fc40000000000 */
[----:B---3--:R-:W-:Y:S01]  /*0a10*/  @P0 FADD R5, R5, R26 ;  /* 0x0000001a05050221 */ /* 0x008fe20000000000 */
[----:B-----5:R-:W-:Y:S01]  /*0a20*/  @P0 I2FP.F32.U32 R29, R14 ;  /* 0x0000000e001d0245 */ /* 0x020fe20000201000 */
[----:B------:R-:W-:-:S04]  /*0a30*/  IMAD.IADD R14, R9, 0x1, R8 ;  /* 0x00000001090e7824 */ /* 0x000fc800078e0208 */
[----:B------:R-:W-:Y:S01]  /*0a40*/  @P0 FFMA R12, R29, R26, R12 ;  /* 0x0000001a1d0c0223 */ /* 0x000fe2000000000c */
[----:B------:R-:W-:Y:S02]  /*0a50*/  ISETP.NE.AND P0, PT, R14, R23, PT ;  /* 0x000000170e00720c */ /* 0x000fe40003f05270 */
[----:B0-----:R-:W-:Y:S01]  /*0a60*/  @P1 I2FP.F32.U32 R25, R28 ;  /* 0x0000001c00191245 */ /* 0x001fe20000201000 */
[----:B--2---:R-:W-:Y:S01]  /*0a70*/  @P1 FADD R5, R5, R24 ;  /* 0x0000001805051221 */ /* 0x004fe20000000000 */
[----:B----4-:R-:W-:-:S03]  /*0a80*/  @P2 I2FP.F32.U32 R15, R15 ;  /* 0x0000000f000f2245 */ /* 0x010fc60000201000 */
[----:B------:R-:W-:Y:S01]  /*0a90*/  @P1 FFMA R12, R25, R24, R12 ;  /* 0x00000018190c1223 */ /* 0x000fe2000000000c */
[----:B------:R-:W-:Y:S01]  /*0aa0*/  @P3 I2FP.F32.U32 R27, R27 ;  /* 0x0000001b001b3245 */ /* 0x000fe20000201000 */
[----:B------:R-:W-:Y:S02]  /*0ab0*/  @P2 FADD R5, R5, R20 ;  /* 0x0000001405052221 */ /* 0x000fe40000000000 */
[----:B------:R-:W-:Y:S02]  /*0ac0*/  @P2 FFMA R12, R15, R20, R12 ;  /* 0x000000140f0c2223 */ /* 0x000fe4000000000c */
[----:B------:R-:W-:Y:S02]  /*0ad0*/  @P3 FADD R5, R5, R18 ;  /* 0x0000001205053221 */ /* 0x000fe40000000000 */
[----:B------:R-:W-:Y:S01]  /*0ae0*/  @P3 FFMA R12, R27, R18, R12 ;  /* 0x000000121b0c3223 */ /* 0x000fe2000000000c */
[----:B------:R-:W-:Y:S06]  /*0af0*/  @P0 BRA `(.L_x_5) ;  /* 0xfffffff800400947 */ /* 0x000fec000383ffff */
.L_x_4:
[----:B------:R-:W-:-:S04]  /*0b00*/  IADD3 R7, PT, PT, R2, 0x1, RZ ;  /* 0x0000000102077810 */ /* 0x000fc80007ffe0ff */
[----:B------:R-:W-:-:S13]  /*0b10*/  LOP3.LUT P0, R7, R7, 0x3, RZ, 0xc0, !PT ;  /* 0x0000000307077812 */ /* 0x000fda000780c0ff */
[----:B------:R-:W-:Y:S05]  /*0b20*/  @!P0 BRA `(.L_x_6) ;  /* 0x0000000400bc8947 */ /* 0x000fea0003800000 */
[----:B------:R-:W-:Y:S02]  /*0b30*/  ISETP.NE.AND P1, PT, R7, 0x1, PT ;  /* 0x000000010700780c */ /* 0x000fe40003f25270 */
[----:B------:R-:W-:-:S04]  /*0b40*/  LOP3.LUT R13, R2, 0x1, RZ, 0xc0, !PT ;  /* 0x00000001020d7812 */ /* 0x000fc800078ec0ff */
[----:B------:R-:W-:-:S07]  /*0b50*/  ISETP.NE.U32.AND P0, PT, R13, 0x1, PT ;  /* 0x000000010d00780c */ /* 0x000fce0003f05070 */
[----:B------:R-:W-:Y:S06]  /*0b60*/  @!P1 BRA `(.L_x_7) ;  /* 0x0000000400009947 */ /* 0x000fec0003800000 */
[----:B------:R-:W0:Y:S01]  /*0b70*/  LDC R7, c[0x0][0x394] ;  /* 0x0000e500ff077b82 */ /* 0x000e220000000800 */
[----:B------:R-:W-:Y:S01]  /*0b80*/  IMAD.IADD R16, R8, 0x1, R3 ;  /* 0x0000000108107824 */ /* 0x000fe200078e0203 */
[----:B------:R-:W1:Y:S04]  /*0b90*/  LDCU.64 UR8, c[0x0][0x380] ;  /* 0x00007000ff0877ac */ /* 0x000e680008000a00 */
[----:B------:R-:W-:Y:S02]  /*0ba0*/  IABS R20, R16 ;  /* 0x0000001000147213 */ /* 0x000fe40000000000 */
[----:B------:R-:W-:Y:S02]  /*0bb0*/  IADD3 R17, PT, PT, R16, 0x1, RZ ;  /* 0x0000000110117810 */ /* 0x000fe40007ffe0ff */
[----:B0-----:R-:W-:-:S04]  /*0bc0*/  IABS R13, R7 ;  /* 0x00000007000d7213 */ /* 0x001fc80000000000 */
[----:B------:R-:W0:Y:S08]  /*0bd0*/  I2F.RP R19, R13 ;  /* 0x0000000d00137306 */ /* 0x000e300000209400 */
[----:B0-----:R-:W0:Y:S02]  /*0be0*/  MUFU.RCP R19, R19 ;  /* 0x0000001300137308 */ /* 0x001e240000001000 */
[----:B0-----:R-:W-:-:S06]  /*0bf0*/  VIADD R14, R19, 0xffffffe ;  /* 0x0ffffffe130e7836 */ /* 0x001fcc0000000000 */
[----:B------:R0:W2:Y:S02]  /*0c00*/  F2I.FTZ.U32.TRUNC.NTZ R15, R14 ;  /* 0x0000000e000f7305 */ /* 0x0000a4000021f000 */
[----:B0-----:R-:W-:Y:S02]  /*0c10*/  IMAD.MOV.U32 R14, RZ, RZ, RZ ;  /* 0x000000ffff0e7224 */ /* 0x001fe400078e00ff */
[----:B--2---:R-:W-:-:S04]  /*0c20*/  IMAD.MOV R18, RZ, RZ, -R15 ;  /* 0x000000ffff127224 */ /* 0x004fc800078e0a0f */
[----:B------:R-:W-:Y:S02]  /*0c30*/  IMAD R21, R18, R13, RZ ;  /* 0x0000000d12157224 */ /* 0x000fe400078e02ff */
[----:B------:R-:W-:Y:S01]  /*0c40*/  IMAD.MOV.U32 R18, RZ, RZ, R20 ;  /* 0x000000ffff127224 */ /* 0x000fe200078e0014 */
[----:B------:R-:W-:Y:S01]  /*0c50*/  IABS R20, R17 ;  /* 0x0000001100147213 */ /* 0x000fe20000000000 */
[----:B------:R-:W-:-:S06]  /*0c60*/  IMAD.HI.U32 R15, R15, R21, R14 ;  /* 0x000000150f0f7227 */ /* 0x000fcc00078e000e */
[----:B------:R-:W-:-:S04]  /*0c70*/  IMAD.HI.U32 R14, R15, R18, RZ ;  /* 0x000000120f0e7227 */ /* 0x000fc800078e00ff */
[----:B------:R-:W-:Y:S02]  /*0c80*/  IMAD.MOV R14, RZ, RZ, -R14 ;  /* 0x000000ffff0e7224 */ /* 0x000fe400078e0a0e */
[----:B------:R-:W-:-:S04]  /*0c90*/  IMAD.HI.U32 R15, R15, R20, RZ ;  /* 0x000000140f0f7227 */ /* 0x000fc800078e00ff */
[----:B------:R-:W-:Y:S01]  /*0ca0*/  IMAD R14, R13, R14, R18 ;  /* 0x0000000e0d0e7224 */ /* 0x000fe200078e0212 */
[----:B------:R-:W-:-:S04]  /*0cb0*/  IADD3 R15, PT, PT, -R15, RZ, RZ ;  /* 0x000000ff0f0f7210 */ /* 0x000fc80007ffe1ff */
[C---:B------:R-:W-:Y:S01]  /*0cc0*/  ISETP.GT.U32.AND P1, PT, R13.reuse, R14, PT ;  /* 0x0000000e0d00720c */ /* 0x040fe20003f24070 */
[----:B------:R-:W-:-:S05]  /*0cd0*/  IMAD R18, R13, R15, R20 ;  /* 0x0000000f0d127224 */ /* 0x000fca00078e0214 */
[----:B------:R-:W-:-:S07]  /*0ce0*/  ISETP.GT.U32.AND P2, PT, R13, R18, PT ;  /* 0x000000120d00720c */ /* 0x000fce0003f44070 */
[----:B------:R-:W-:-:S05]  /*0cf0*/  @!P1 IMAD.IADD R14, R14, 0x1, -R13 ;  /* 0x000000010e0e9824 */ /* 0x000fca00078e0a0d */
[----:B------:R-:W-:Y:S01]  /*0d00*/  ISETP.GT.U32.AND P1, PT, R13, R14, PT ;  /* 0x0000000e0d00720c */ /* 0x000fe20003f24070 */
[----:B------:R-:W-:Y:S01]  /*0d10*/  @!P2 IMAD.IADD R18, R18, 0x1, -R13 ;  /* 0x000000011212a824 */ /* 0x000fe200078e0a0d */
[----:B------:R-:W-:-:S04]  /*0d20*/  ISETP.GE.AND P2, PT, R16, RZ, PT ;  /* 0x000000ff1000720c */ /* 0x000fc80003f46270 */
[----:B------:R-:W-:-:S07]  /*0d30*/  ISETP.GT.U32.AND P3, PT, R13, R18, PT ;  /* 0x000000120d00720c */ /* 0x000fce0003f64070 */
[----:B------:R-:W-:Y:S01]  /*0d40*/  @!P1 IMAD.IADD R14, R14, 0x1, -R13 ;  /* 0x000000010e0e9824 */ /* 0x000fe200078e0a0d */
[----:B------:R-:W-:-:S03]  /*0d50*/  ISETP.GE.AND P1, PT, R17, RZ, PT ;  /* 0x000000ff1100720c */ /* 0x000fc60003f26270 */
[----:B------:R-:W-:Y:S02]  /*0d60*/  @!P2 IMAD.MOV R14, RZ, RZ, -R14 ;  /* 0x000000ffff0ea224 */ /* 0x000fe400078e0a0e */
[----:B------:R-:W-:Y:S02]  /*0d70*/  @!P3 IADD3 R18, PT, PT, R18, -R13, RZ ;  /* 0x8000000d1212b210 */ /* 0x000fe40007ffe0ff */
[----:B------:R-:W-:Y:S02]  /*0d80*/  ISETP.NE.AND P3, PT, R7, RZ, PT ;  /* 0x000000ff0700720c */ /* 0x000fe40003f65270 */
[----:B------:R-:W-:-:S04]  /*0d90*/  LOP3.LUT R13, RZ, R7, RZ, 0x33, !PT ;  /* 0x00000007ff0d7212 */ /* 0x000fc800078e33ff */
[----:B------:R-:W-:Y:S01]  /*0da0*/  @!P1 IMAD.MOV R18, RZ, RZ, -R18 ;  /* 0x000000ffff129224 */ /* 0x000fe200078e0a12 */
[----:B------:R-:W-:-:S04]  /*0db0*/  SEL R14, R13, R14, !P3 ;  /* 0x0000000e0d0e7207 */ /* 0x000fc80005800000 */
[-C--:B------:R-:W-:Y:S02]  /*0dc0*/  LOP3.LUT R14, R14, R7.reuse, RZ, 0xfc, !PT ;  /* 0x000000070e0e7212 */ /* 0x080fe400078efcff */
[----:B------:R-:W-:Y:S02]  /*0dd0*/  SEL R18, R13, R18, !P3 ;  /* 0x000000120d127207 */ /* 0x000fe40005800000 */
[----:B------:R-:W-:Y:S02]  /*0de0*/  ISETP.GE.AND P1, PT, R14, RZ, PT ;  /* 0x000000ff0e00720c */ /* 0x000fe40003f26270 */
[----:B------:R-:W-:-:S04]  /*0df0*/  LOP3.LUT R18, R18, R7, RZ, 0xfc, !PT ;  /* 0x0000000712127212 */ /* 0x000fc800078efcff */
[----:B------:R-:W-:-:S07]  /*0e00*/  ISETP.GE.AND P2, PT, R18, RZ, PT ;  /* 0x000000ff1200720c */ /* 0x000fce0003f46270 */
[----:B------:R-:W0:Y:S08]  /*0e10*/  @P1 LDC.64 R20, c[0x0][0x398] ;  /* 0x0000e600ff141b82 */ /* 0x000e300000000a00 */
[----:B------:R-:W2:Y:S01]  /*0e20*/  @P2 LDC.64 R22, c[0x0][0x398] ;  /* 0x0000e600ff162b82 */ /* 0x000ea20000000a00 */
[----:B0-----:R-:W3:Y:S04]  /*0e30*/  @P1 LDG.E.64 R14, desc[UR6][R20.64] ;  /* 0x00000006140e1981 */ /* 0x001ee8000c1e1b00 */
[----:B--2---:R-:W2:Y:S01]  /*0e40*/  @P2 LDG.E.64 R16, desc[UR6][R22.64] ;  /* 0x0000000616102981 */ /* 0x004ea2000c1e1b00 */
[----:B------:R-:W-:Y:S01]  /*0e50*/  IADD3 R7, PT, PT, R0, R8, RZ ;  /* 0x0000000800077210 */ /* 0x000fe20007ffe0ff */
[----:B------:R-:W-:Y:S01]  /*0e60*/  @P1 IMAD.IADD R13, R9, 0x1, R8 ;  /* 0x00000001090d1824 */ /* 0x000fe200078e0208 */
[----:B------:R-:W-:-:S02]  /*0e70*/  @P2 IADD3 R25, PT, PT, R8, 0x1, R9 ;  /* 0x0000000108192810 */ /* 0x000fc40007ffe009 */
[----:B-1----:R-:W-:-:S04]  /*0e80*/  IADD3 R18, P3, PT, R7, UR8, RZ ;  /* 0x0000000807127c10 */ /* 0x002fc8000ff7e0ff */
[----:B------:R-:W-:-:S05]  /*0e90*/  LEA.HI.X.SX32 R19, R7, UR9, 0x1, P3 ;  /* 0x0000000907137c11 */ /* 0x000fca00098f0eff */
[----:B------:R-:W4:Y:S01]  /*0ea0*/  @P1 LDG.E.U8 R7, desc[UR6][R18.64] ;  /* 0x0000000612071981 */ /* 0x000f22000c1e1100 */
[----:B---3--:R-:W-:-:S03]  /*0eb0*/  @P1 IMAD.WIDE R14, R13, 0x4, R14 ;  /* 0x000000040d0e1825 */ /* 0x008fc600078e020e */
[----:B------:R-:W3:Y:S04]  /*0ec0*/  @P2 LDG.E.U8 R13, desc[UR6][R18.64+0x1] ;  /* 0x00000106120d2981 */ /* 0x000ee8000c1e1100 */
[----:B------:R-:W5:Y:S01]  /*0ed0*/  @P1 LDG.E R14, desc[UR6][R14.64] ;  /* 0x000000060e0e1981 */ /* 0x000f62000c1e1900 */
[----:B--2---:R-:W-:-:S06]  /*0ee0*/  @P2 IMAD.WIDE R16, R25, 0x4, R16 ;  /* 0x0000000419102825 */ /* 0x004fcc00078e0210 */
[----:B------:R-:W2:Y:S01]  /*0ef0*/  @P2 LDG.E R16, desc[UR6][R16.64] ;  /* 0x0000000610102981 */ /* 0x000ea2000c1e1900 */
[----:B----4-:R-:W-:Y:S01]  /*0f00*/  @P1 I2FP.F32.U32 R7, R7 ;  /* 0x0000000700071245 */ /* 0x010fe20000201000 */
[----:B------:R-:W-:Y:S01]  /*0f10*/  VIADD R8, R8, 0x2 ;  /* 0x0000000208087836 */ /* 0x000fe20000000000 */
[----:B---3--:R-:W-:Y:S01]  /*0f20*/  @P2 I2FP.F32.U32 R13, R13 ;  /* 0x0000000d000d2245 */ /* 0x008fe20000201000 */
[----:B-----5:R-:W-:Y:S02]  /*0f30*/  @P1 FADD R5, R5, R14 ;  /* 0x0000000e05051221 */ /* 0x020fe40000000000 */
[----:B------:R-:W-:Y:S02]  /*0f40*/  @P1 FFMA R12, R7, R14, R12 ;  /* 0x0000000e070c1223 */ /* 0x000fe4000000000c */
[----:B--2---:R-:W-:Y:S02]  /*0f50*/  @P2 FADD R5, R5, R16 ;  /* 0x0000001005052221 */ /* 0x004fe40000000000 */
[----:B------:R-:W-:-:S07]  /*0f60*/  @P2 FFMA R12, R13, R16, R12 ;  /* 0x000000100d0c2223 */ /* 0x000fce000000000c */
.L_x_7:
[----:B------:R-:W-:Y:S04]  /*0f70*/  BSSY.RECONVERGENT B1, `(.L_x_6) ;  /* 0x000002a000017945 */ /* 0x000fe80003800200 */
[----:B------:R-:W-:Y:S05]  /*0f80*/  @!P0 BRA `(.L_x_8) ;  /* 0x0000000000a08947 */ /* 0x000fea0003800000 */
[----:B------:R-:W0:Y:S01]  /*0f90*/  LDC R7, c[0x0][0x394] ;  /* 0x0000e500ff077b82 */ /* 0x000e220000000800 */
[----:B------:R-:W-:-:S05]  /*0fa0*/  IMAD.IADD R13, R8, 0x1, R3 ;  /* 0x00000001080d7824 */ /* 0x000fca00078e0203 */
[----:B------:R-:W-:Y:S02]  /*0fb0*/  IABS R20, R13 ;  /* 0x0000000d00147213 */ /* 0x000fe40000000000 */
[----:B------:R-:W-:Y:S02]  /*0fc0*/  ISETP.GE.AND P1, PT, R13, RZ, PT ;  /* 0x000000ff0d00720c */ /* 0x000fe40003f26270 */
[----:B0-----:R-:W-:Y:S02]  /*0fd0*/  IABS R17, R7 ;  /* 0x0000000700117213 */ /* 0x001fe40000000000 */
[----:B------:R-:W-:Y:S02]  /*0fe0*/  ISETP.NE.AND P2, PT, R7, RZ, PT ;  /* 0x000000ff0700720c */ /* 0x000fe40003f45270 */
[----:B------:R-:W0:Y:S08]  /*0ff0*/  I2F.RP R16, R17 ;  /* 0x0000001100107306 */ /* 0x000e300000209400 */
[----:B0-----:R-:W0:Y:S02]  /*1000*/  MUFU.RCP R16, R16 ;  /* 0x0000001000107308 */ /* 0x001e240000001000 */
[----:B0-----:R-:W-:-:S06]  /*1010*/  IADD3 R18, PT, PT, R16, 0xffffffe, RZ ;  /* 0x0ffffffe10127810 */ /* 0x001fcc0007ffe0ff */
[----:B------:R-:W0:Y:S02]  /*1020*/  F2I.FTZ.U32.TRUNC.NTZ R15, R18 ;  /* 0x00000012000f7305 */ /* 0x000e24000021f000 */
[----:B0-----:R-:W-:-:S04]  /*1030*/  IMAD.MOV R14, RZ, RZ, -R15 ;  /* 0x000000ffff0e7224 */ /* 0x001fc800078e0a0f */
[----:B------:R-:W-:Y:S02]  /*1040*/  IMAD R19, R14, R17, RZ ;  /* 0x000000110e137224 */ /* 0x000fe400078e02ff */
[----:B------:R-:W-:-:S05]  /*1050*/  HFMA2 R14, -RZ, RZ, 0, 0 ;  /* 0x00000000ff0e7431 */ /* 0x000fca00000001ff */
[----:B------:R-:W-:-:S04]  /*1060*/  IMAD.HI.U32 R14, R15, R19, R14 ;  /* 0x000000130f0e7227 */ /* 0x000fc800078e000e */
[----:B------:R-:W-:-:S04]  /*1070*/  IMAD.MOV.U32 R15, RZ, RZ, R20 ;  /* 0x000000ffff0f7224 */ /* 0x000fc800078e0014 */
[----:B------:R-:W-:-:S04]  /*1080*/  IMAD.HI.U32 R14, R14, R15, RZ ;  /* 0x0000000f0e0e7227 */ /* 0x000fc800078e00ff */
[----:B------:R-:W-:-:S04]  /*1090*/  IMAD.MOV R14, RZ, RZ, -R14 ;  /* 0x000000ffff0e7224 */ /* 0x000fc800078e0a0e */
[----:B------:R-:W-:-:S05]  /*10a0*/  IMAD R14, R17, R14, R15 ;  /* 0x0000000e110e7224 */ /* 0x000fca00078e020f */
[----:B------:R-:W-:-:S13]  /*10b0*/  ISETP.GT.U32.AND P0, PT, R17, R14, PT ;  /* 0x0000000e1100720c */ /* 0x000fda0003f04070 */
[----:B------:R-:W-:-:S04]  /*10c0*/  @!P0 IADD3 R14, PT, PT, R14, -R17, RZ ;  /* 0x800000110e0e8210 */ /* 0x000fc80007ffe0ff */
[----:B------:R-:W-:-:S13]  /*10d0*/  ISETP.GT.U32.AND P0, PT, R17, R14, PT ;  /* 0x0000000e1100720c */ /* 0x000fda0003f04070 */
[----:B------:R-:W-:-:S04]  /*10e0*/  @!P0 IMAD.IADD R14, R14, 0x1, -R17 ;  /* 0x000000010e0e8824 */ /* 0x000fc800078e0a11 */
[----:B------:R-:W-:Y:S01]  /*10f0*/  @!P1 IMAD.MOV R14, RZ, RZ, -R14 ;  /* 0x000000ffff0e9224 */ /* 0x000fe200078e0a0e */
[----:B------:R-:W-:-:S04]  /*1100*/  @!P2 LOP3.LUT R14, RZ, R7, RZ, 0x33, !PT ;  /* 0x00000007ff0ea212 */ /* 0x000fc800078e33ff */
[----:B------:R-:W-:-:S04]  /*1110*/  LOP3.LUT R7, R14, R7, RZ, 0xfc, !PT ;  /* 0x000000070e077212 */ /* 0x000fc800078efcff */
[----:B------:R-:W-:-:S13]  /*1120*/  ISETP.GE.AND P0, PT, R7, RZ, PT ;  /* 0x000000ff0700720c */ /* 0x000fda0003f06270 */
[----:B------:R-:W-:Y:S05]  /*1130*/  @!P0 BRA `(.L_x_8) ;  /* 0x0000000000348947 */ /* 0x000fea0003800000 */
[----:B------:R-:W0:Y:S01]  /*1140*/  LDC.64 R18, c[0x0][0x398] ;  /* 0x0000e600ff127b82 */ /* 0x000e220000000a00 */
[----:B------:R-:W1:Y:S01]  /*1150*/  LDCU.64 UR8, c[0x0][0x380] ;  /* 0x00007000ff0877ac */ /* 0x000e620008000a00 */
[----:B0-----:R-:W2:Y:S01]  /*1160*/  LDG.E.64 R16, desc[UR6][R18.64] ;  /* 0x0000000612107981 */ /* 0x001ea2000c1e1b00 */
[----:B------:R-:W-:Y:S01]  /*1170*/  IADD3 R7, PT, PT, R0, R8, RZ ;  /* 0x0000000800077210 */ /* 0x000fe20007ffe0ff */
[----:B------:R-:W-:-:S03]  /*1180*/  IMAD.IADD R13, R9, 0x1, R8 ;  /* 0x00000001090d7824 */ /* 0x000fc600078e0208 */
[----:B-1----:R-:W-:-:S04]  /*1190*/  IADD3 R14, P0, PT, R7, UR8, RZ ;  /* 0x00000008070e7c10 */ /* 0x002fc8000ff1e0ff */
[----:B------:R-:W-:-:S05]  /*11a0*/  LEA.HI.X.SX32 R15, R7, UR9, 0x1, P0 ;  /* 0x00000009070f7c11 */ /* 0x000fca00080f0eff */
[----:B------:R-:W3:Y:S01]  /*11b0*/  LDG.E.U8 R14, desc[UR6][R14.64] ;  /* 0x000000060e0e7981 */ /* 0x000ee2000c1e1100 */
[----:B--2---:R-:W-:-:S06]  /*11c0*/  IMAD.WIDE R16, R13, 0x4, R16 ;  /* 0x000000040d107825 */ /* 0x004fcc00078e0210 */
[----:B------:R-:W2:Y:S01]  /*11d0*/  LDG.E R16, desc[UR6][R16.64] ;  /* 0x0000000610107981 */ /* 0x000ea2000c1e1900 */
[----:B---3--:R-:W-:Y:S01]  /*11e0*/  I2FP.F32.U32 R7, R14 ;  /* 0x0000000e00077245 */ /* 0x008fe20000201000 */
[----:B--2---:R-:W-:-:S04]  /*11f0*/  FADD R5, R5, R16 ;  /* 0x0000001005057221 */ /* 0x004fc80000000000 */
[----:B------:R-:W-:-:S07]  /*1200*/  FFMA R12, R7, R16, R12 ;  /* 0x00000010070c7223 */ /* 0x000fce000000000c */
.L_x_8:
[----:B------:R-:W-:Y:S05]  /*1210*/  BSYNC.RECONVERGENT B1 ;  /* 0x0000000000017941 */ /* 0x000fea0003800200 */
.L_x_6:
[----:B------:R-:W0:Y:S01]  /*1220*/  MUFU.RCP R8, R5 ;  /* 0x0000000500087308 */ /* 0x000e220000001000 */
[----:B------:R-:W-:Y:S07]  /*1230*/  BSSY.RECONVERGENT B1, `(.L_x_9) ;  /* 0x000000c000017945 */ /* 0x000fee0003800200 */
[----:B------:R-:W1:Y:S01]  /*1240*/  FCHK P0, R12, R5 ;  /* 0x000000050c007302 */ /* 0x000e620000000000 */
[----:B0-----:R-:W-:-:S04]  /*1250*/  FFMA R7, R8, -R5, 1 ;  /* 0x3f80000008077423 */ /* 0x001fc80000000805 */
[----:B------:R-:W-:-:S04]  /*1260*/  FFMA R7, R8, R7, R8 ;  /* 0x0000000708077223 */ /* 0x000fc80000000008 */
[----:B------:R-:W-:-:S04]  /*1270*/  FFMA R13, R7, R12, RZ ;  /* 0x0000000c070d7223 */ /* 0x000fc800000000ff */
[----:B------:R-:W-:-:S04]  /*1280*/  FFMA R8, R13, -R5, R12 ;  /* 0x800000050d087223 */ /* 0x000fc8000000000c */
[----:B------:R-:W-:Y:S01]  /*1290*/  FFMA R7, R7, R8, R13 ;  /* 0x0000000807077223 */ /* 0x000fe2000000000d */
[----:B-1----:R-:W-:Y:S06]  /*12a0*/  @!P0 BRA `(.L_x_10) ;  /* 0x0000000000108947 */ /* 0x002fec0003800000 */
[----:B------:R-:W-:Y:S01]  /*12b0*/  IMAD.MOV.U32 R13, RZ, RZ, R5 ;  /* 0x000000ffff0d7224 */ /* 0x000fe200078e0005 */
[----:B------:R-:W-:-:S07]  /*12c0*/  MOV R17, 0x12e0 ;  /* 0x000012e000117802 */ /* 0x000fce0000000f00 */
[----:B------:R-:W-:Y:S05]  /*12d0*/  CALL.REL.NOINC `($__internal_0_$__cuda_sm3x_div_rn_noftz_f32_slowpath) ;  /* 0x0000000c00107944 */ /* 0x000fea0003c00000 */
[----:B------:R-:W-:-:S07]  /*12e0*/  MOV R7, R16 ;  /* 0x0000001000077202 */ /* 0x000fce0000000f00 */
.L_x_10:
[----:B------:R-:W-:Y:S05]  /*12f0*/  BSYNC.RECONVERGENT B1 ;  /* 0x0000000000017941 */ /* 0x000fea0003800200 */
.L_x_9:
[----:B------:R1:W-:Y:S01]  /*1300*/  STG.E desc[UR6][R10.64], R7 ;  /* 0x000000070a007986 */ /* 0x0003e2000c101906 */
[----:B------:R-:W-:-:S05]  /*1310*/  IMAD.IADD R3, R6, 0x1, R3 ;  /* 0x0000000106037824 */ /* 0x000fca00078e0203 */
[----:B------:R-:W-:-:S13]  /*1320*/  ISETP.GE.AND P0, PT, R3, UR4, PT ;  /* 0x0000000403007c0c */ /* 0x000fda000bf06270 */
[----:B-1----:R-:W-:Y:S05]  /*1330*/  @!P0 BRA `(.L_x_11) ;  /* 0xffffffec00e08947 */ /* 0x002fea000383ffff */
.L_x_1:
[----:B------:R-:W-:Y:S05]  /*1340*/  BSYNC.RECONVERGENT B0 ;  /* 0x0000000000007941 */ /* 0x000fea0003800200 */
.L_x_0:
[----:B------:R-:W-:Y:S01]  /*1350*/  BAR.SYNC.DEFER_BLOCKING 0x0 ;  /* 0x0000000000007b1d */ /* 0x000fe20000010000 */
[----:B------:R-:W-:-:S05]  /*1360*/  ISETP.GE.AND P0, PT, R0, UR4, PT ;  /* 0x0000000400007c0c */ /* 0x000fca000bf06270 */
[----:B------:R-:W-:Y:S08]  /*1370*/  BSSY.RECONVERGENT B0, `(.L_x_12) ;  /* 0x00000b8000007945 */ /* 0x000ff00003800200 */
[----:B------:R-:W-:Y:S05]  /*1380*/  @P0 BRA `(.L_x_13) ;  /* 0x0000000800d80947 */ /* 0x000fea0003800000 */
[----:B------:R-:W1:Y:S08]  /*1390*/  LDC R2, c[0x0][0x38c] ;  /* 0x0000e300ff027b82 */ /* 0x000e700000000800 */
[----:B------:R-:W2:Y:S01]  /*13a0*/  LDC.64 R14, c[0x0][0x3a8] ;  /* 0x0000ea00ff0e7b82 */ /* 0x000ea20000000a00 */
[----:B-1----:R-:W-:Y:S01]  /*13b0*/  ISETP.GT.AND P0, PT, R2, -0x2, PT ;  /* 0xfffffffe0200780c */ /* 0x002fe20003f04270 */
[----:B--2---:R-:W-:-:S12]  /*13c0*/  IMAD.WIDE R14, R0, 0x2, R14 ;  /* 0x00000002000e7825 */ /* 0x004fd800078e020e */
[----:B------:R-:W-:Y:S05]  /*13d0*/  @P0 BRA `(.L_x_14) ;  /* 0x00000000003c0947 */ /* 0x000fea0003800000 */
[----:B------:R-:W-:Y:S01]  /*13e0*/  IMAD.MOV.U32 R0, RZ, RZ, 0x7f800000 ;  /* 0x7f800000ff007424 */ /* 0x000fe200078e00ff */
[----:B------:R-:W1:Y:S03]  /*13f0*/  FCHK P0, RZ, RZ ;  /* 0x000000ffff007302 */ /* 0x000e660000000000 */
[----:B0-----:R-:W-:-:S04]  /*1400*/  FFMA R3, -RZ, R0, 1 ;  /* 0x3f800000ff037423 */ /* 0x001fc80000000100 */
[----:B------:R-:W-:-:S04]  /*1410*/  FFMA R0, R3, R0, +INF ;  /* 0x7f80000003007423 */ /* 0x000fc80000000000 */
[----:B------:R-:W-:-:S04]  /*1420*/  FFMA R3, RZ, R0, RZ ;  /* 0x00000000ff037223 */ /* 0x000fc800000000ff */
[----:B------:R-:W-:-:S04]  /*1430*/  FFMA R2, -RZ, R3, RZ ;  /* 0x00000003ff027223 */ /* 0x000fc800000001ff */
[----:B------:R-:W-:Y:S01]  /*1440*/  FFMA R0, R0, R2, R3 ;  /* 0x0000000200007223 */ /* 0x000fe20000000003 */
[----:B-1----:R-:W-:Y:S06]  /*1450*/  @!P0 BRA `(.L_x_15) ;  /* 0x0000000000108947 */ /* 0x002fec0003800000 */
[----:B------:R-:W-:Y:S02]  /*1460*/  CS2R R12, SRZ ;  /* 0x00000000000c7805 */ /* 0x000fe4000001ff00 */
[----:B------:R-:W-:-:S07]  /*1470*/  MOV R17, 0x1490 ;  /* 0x0000149000117802 */ /* 0x000fce0000000f00 */
[----:B------:R-:W-:Y:S05]  /*1480*/  CALL.REL.NOINC `($__internal_0_$__cuda_sm3x_div_rn_noftz_f32_slowpath) ;  /* 0x0000000800a47944 */ /* 0x000fea0003c00000 */
[----:B------:R-:W-:-:S07]  /*1490*/  MOV R0, R16 ;  /* 0x0000001000007202 */ /* 0x000fce0000000f00 */
.L_x_15:
[----:B------:R-:W0:Y:S02]  /*14a0*/  F2I.TRUNC.NTZ R3, R0 ;  /* 0x0000000000037305 */ /* 0x000e24000020f100 */
[----:B0-----:R1:W-:Y:S01]  /*14b0*/  STG.E.U16 desc[UR6][R14.64], R3 ;  /* 0x000000030e007986 */ /* 0x0013e2000c101506 */
[----:B------:R-:W-:Y:S05]  /*14c0*/  BRA `(.L_x_13) ;  /* 0x0000000800887947 */ /* 0x000fea0003800000 */
.L_x_14:
[----:B------:R-:W1:Y:S01]  /*14d0*/  LDC.64 R4, c[0x0][0x390] ;  /* 0x0000e400ff047b82 */ /* 0x000e620000000a00 */
[----:B------:R-:W-:Y:S01]  /*14e0*/  LEA.HI R6, R2, R2, RZ, 0x1 ;  /* 0x0000000202067211 */ /* 0x000fe200078f08ff */
[C---:B------:R-:W-:Y:S01]  /*14f0*/  VIADD R7, R9.reuse, 0x3 ;  /* 0x0000000309077836 */ /* 0x040fe20000000000 */
[----:B------:R-:W-:Y:S02]  /*1500*/  IABS R8, R9 ;  /* 0x0000000900087213 */ /* 0x000fe40000000000 */
[----:B------:R-:W-:Y:S02]  /*1510*/  SHF.R.S32.HI R6, RZ, 0x1, R6 ;  /* 0x00000001ff067819 */ /* 0x000fe40000011406 */
[C---:B0-----:R-:W-:Y:S01]  /*1520*/  IADD3 R3, PT, PT, -R9.reuse, 0x1, RZ ;  /* 0x0000000109037810 */ /* 0x041fe20007ffe1ff */
[----:B------:R-:W-:Y:S02]  /*1530*/  IMAD.IADD R8, R9, 0x1, R8 ;  /* 0x0000000109087824 */ /* 0x000fe400078e0208 */
[----:B------:R-:W-:-:S02]  /*1540*/  IMAD.MOV R10, RZ, RZ, -R6 ;  /* 0x000000ffff0a7224 */ /* 0x000fc400078e0a06 */
[----:B-1----:R-:W-:Y:S01]  /*1550*/  IMAD R2, R5, R4, -R5 ;  /* 0x0000000405027224 */ /* 0x002fe200078e0a05 */
[C---:B------:R-:W-:Y:S02]  /*1560*/  IADD3 R4, PT, PT, -R9.reuse, 0x2, RZ ;  /* 0x0000000209047810 */ /* 0x040fe40007ffe1ff */
[C---:B------:R-:W-:Y:S02]  /*1570*/  IADD3 R5, PT, PT, -R9.reuse, 0x3, RZ ;  /* 0x0000000309057810 */ /* 0x040fe40007ffe1ff */
[----:B------:R-:W-:-:S07]  /*1580*/  IADD3 R9, PT, PT, R9, 0x1, RZ ;  /* 0x0000000109097810 */ /* 0x000fce0007ffe0ff */
.L_x_24:
[----:B------:R-:W-:Y:S01]  /*1590*/  LOP3.LUT R23, R8, 0x3, RZ, 0xc0, !PT ;  /* 0x0000000308177812 */ /* 0x000fe200078ec0ff */
[----:B------:R-:W-:Y:S01]  /*15a0*/  IMAD.MOV.U32 R11, RZ, RZ, RZ ;  /* 0x000000ffff0b7224 */ /* 0x000fe200078e00ff */
[----:B------:R-:W-:Y:S01]  /*15b0*/  MOV R20, R10 ;  /* 0x0000000a00147202 */ /* 0x000fe20000000f00 */
[----:B------:R-:W-:Y:S01]  /*15c0*/  IMAD.MOV.U32 R12, RZ, RZ, RZ ;  /* 0x000000ffff0c7224 */ /* 0x000fe200078e00ff */
[----:B------:R-:W-:-:S13]  /*15d0*/  ISETP.NE.AND P0, PT, R23, 0x3, PT ;  /* 0x000000031700780c */ /* 0x000fda0003f05270 */
[----:B------:R-:W-:Y:S05]  /*15e0*/  @!P0 BRA `(.L_x_16) ;  /* 0x0000000000cc8947 */ /* 0x000fea0003800000 */
[----:B------:R-:W0:Y:S01]  /*15f0*/  LDC R21, c[0x0][0x394] ;  /* 0x0000e500ff157b82 */ /* 0x000e220000000800 */
[----:B------:R-:W-:-:S04]  /*1600*/  IMAD.MOV R22, RZ, RZ, -R6 ;  /* 0x000000ffff167224 */ /* 0x000fc800078e0a06 */
[----:B0-----:R-:W-:-:S05]  /*1610*/  IMAD R22, R21, R22, R0 ;  /* 0x0000001615167224 */ /* 0x001fca00078e0200 */
[----:B------:R-:W-:-:S04]  /*1620*/  ISETP.GE.AND P0, PT, R22, R2, PT ;  /* 0x000000021600720c */ /* 0x000fc80003f06270 */
[----:B------:R-:W-:-:S13]  /*1630*/  ISETP.LT.OR P0, PT, R22, R21, P0 ;  /* 0x000000151600720c */ /* 0x000fda0000701670 */
[----:B------:R-:W0:Y:S08]  /*1640*/  @!P0 LDC.64 R16, c[0x0][0x398] ;  /* 0x0000e600ff108b82 */ /* 0x000e300000000a00 */
[----:B------:R-:W1:Y:S01]  /*1650*/  @!P0 LDC.64 R12, c[0x0][0x3a0] ;  /* 0x0000e800ff0c8b82 */ /* 0x000e620000000a00 */
[----:B0-----:R-:W2:Y:S01]  /*1660*/  @!P0 LDG.E.64 R16, desc[UR6][R16.64] ;  /* 0x0000000610108981 */ /* 0x001ea2000c1e1b00 */
[----:B-1----:R-:W-:-:S05]  /*1670*/  @!P0 IMAD.WIDE R18, R22, 0x4, R12 ;  /* 0x0000000416128825 */ /* 0x002fca00078e020c */
[----:B------:R-:W3:Y:S01]  /*1680*/  @!P0 LDG.E R13, desc[UR6][R18.64] ;  /* 0x00000006120d8981 */ /* 0x000ee2000c1e1900 */
[----:B------:R-:W-:-:S03]  /*1690*/  ISETP.NE.AND P1, PT, R23, RZ, PT ;  /* 0x000000ff1700720c */ /* 0x000fc60003f25270 */
[----:B--2---:R-:W3:Y:S01]  /*16a0*/  @!P0 LDG.E R20, desc[UR6][R16.64] ;  /* 0x0000000610148981 */ /* 0x004ee2000c1e1900 */
[----:B------:R-:W-:Y:S01]  /*16b0*/  HFMA2 R12, -RZ, RZ, 0, 0 ;  /* 0x00000000ff0c7431 */ /* 0x000fe200000001ff */
[----:B------:R-:W-:Y:S01]  /*16c0*/  BSSY.RECONVERGENT B1, `(.L_x_16) ;  /* 0x0000025000017945 */ /* 0x000fe20003800200 */
[----:B------:R-:W-:Y:S02]  /*16d0*/  IMAD.MOV.U32 R11, RZ, RZ, RZ ;  /* 0x000000ffff0b7224 */ /* 0x000fe400078e00ff */
[----:B---3--:R-:W-:Y:S01]  /*16e0*/  @!P0 FFMA R12, R13, R20, RZ ;  /* 0x000000140d0c8223 */ /* 0x008fe200000000ff */
[----:B------:R-:W-:Y:S01]  /*16f0*/  @!P0 FADD R11, RZ, R20 ;  /* 0x00000014ff0b8221 */ /* 0x000fe20000000000 */
[----:B------:R-:W-:-:S03]  /*1700*/  IMAD.MOV.U32 R20, RZ, RZ, R3 ;  /* 0x000000ffff147224 */ /* 0x000fc600078e0003 */
[----:B------:R-:W-:Y:S05]  /*1710*/  @!P1 BRA `(.L_x_17) ;  /* 0x00000000007c9947 */ /* 0x000fea0003800000 */
[----:B------:R-:W-:Y:S01]  /*1720*/  IADD3 R22, PT, PT, R22, R21, RZ ;  /* 0x0000001516167210 */ /* 0x000fe20007ffe0ff */
[----:B------:R-:W-:Y:S01]  /*1730*/  BSSY.RECONVERGENT B2, `(.L_x_18) ;  /* 0x000000d000027945 */ /* 0x000fe20003800200 */
[----:B------:R-:W-:Y:S02]  /*1740*/  ISETP.NE.AND P1, PT, R23, 0x1, PT ;  /* 0x000000011700780c */ /* 0x000fe40003f25270 */
[----:B------:R-:W-:-:S04]  /*1750*/  ISETP.GE.AND P0, PT, R22, R2, PT ;  /* 0x000000021600720c */ /* 0x000fc80003f06270 */
[----:B------:R-:W-:-:S13]  /*1760*/  ISETP.LT.OR P0, PT, R22, R21, P0 ;  /* 0x000000151600720c */ /* 0x000fda0000701670 */
[----:B------:R-:W-:Y:S05]  /*1770*/  @P0 BRA `(.L_x_19) ;  /* 0x0000000000200947 */ /* 0x000fea0003800000 */
[----:B------:R-:W0:Y:S08]  /*1780*/  LDC.64 R16, c[0x0][0x398] ;  /* 0x0000e600ff107b82 */ /* 0x000e300000000a00 */
[----:B------:R-:W1:Y:S01]  /*1790*/  LDC.64 R18, c[0x0][0x3a0] ;  /* 0x0000e800ff127b82 */ /* 0x000e620000000a00 */
[----:B0-----:R-:W2:Y:S01]  /*17a0*/  LDG.E.64 R16, desc[UR6][R16.64] ;  /* 0x0000000610107981 */ /* 0x001ea2000c1e1b00 */
[----:B-1----:R-:W-:-:S06]  /*17b0*/  IMAD.WIDE R18, R22, 0x4, R18 ;  /* 0x0000000416127825 */ /* 0x002fcc00078e0212 */
[----:B------:R-:W3:Y:S04]  /*17c0*/  LDG.E R19, desc[UR6][R18.64] ;  /* 0x0000000612137981 */ /* 0x000ee8000c1e1900 */
[----:B--2---:R-:W3:Y:S02]  /*17d0*/  LDG.E R20, desc[UR6][R16.64+0x4] ;  /* 0x0000040610147981 */ /* 0x004ee4000c1e1900 */
[----:B---3--:R-:W-:Y:S01]  /*17e0*/  FFMA R12, R19, R20, R12 ;  /* 0x00000014130c7223 */ /* 0x008fe2000000000c */
[----:B------:R-:W-:-:S07]  /*17f0*/  FADD R11, R11, R20 ;  /* 0x000000140b0b7221 */ /* 0x000fce0000000000 */
.L_x_19:
[----:B------:R-:W-:Y:S05]  /*1800*/  BSYNC.RECONVERGENT B2 ;  /* 0x0000000000027941 */ /* 0x000fea0003800200 */
.L_x_18:
[----:B------:R-:W-:Y:S01]  /*1810*/  IMAD.MOV.U32 R20, RZ, RZ, R4 ;  /* 0x000000ffff147224 */ /* 0x000fe200078e0004 */
[----:B------:R-:W-:Y:S06]  /*1820*/  @!P1 BRA `(.L_x_17) ;  /* 0x0000000000389947 */ /* 0x000fec0003800000 */
[----:B------:R-:W-:Y:S01]  /*1830*/  IMAD.IADD R13, R22, 0x1, R21 ;  /* 0x00000001160d7824 */ /* 0x000fe200078e0215 */
[----:B------:R-:W-:-:S04]  /*1840*/  MOV R20, R5 ;  /* 0x0000000500147202 */ /* 0x000fc80000000f00 */
        /* <DEDUP_REMOVED lines=8> */
[----:B--2---:R-:W3:Y:S01]  /*18d0*/  LDG.E R22, desc[UR6][R16.64+0x8] ;  /* 0x0000080610167981 */ /* 0x004ee2000c1e1900 */
[----:B------:R-:W-:Y:S02]  /*18e0*/  IMAD.MOV.U32 R20, RZ, RZ, R5 ;  /* 0x000000ffff147224 */ /* 0x000fe400078e0005 */
[----:B---3--:R-:W-:Y:S01]  /*18f0*/  FFMA R12, R19, R22, R12 ;  /* 0x00000016130c7223 */ /* 0x008fe2000000000c */
[----:B------:R-:W-:-:S07]  /*1900*/  FADD R11, R11, R22 ;  /* 0x000000160b0b7221 */ /* 0x000fce0000000000 */
.L_x_17:
[----:B------:R-:W-:Y:S05]  /*1910*/  BSYNC.RECONVERGENT B1 ;  /* 0x0000000000017941 */ /* 0x000fea0003800200 */
.L_x_16:
[----:B------:R-:W-:-:S13]  /*1920*/  ISETP.GE.U32.AND P0, PT, R8, 0x3, PT ;  /* 0x000000030800780c */ /* 0x000fda0003f06070 */
[----:B------:R-:W-:Y:S05]  /*1930*/  @!P0 BRA `(.L_x_20) ;  /* 0x0000000400188947 */ /* 0x000fea0003800000 */
[----:B------:R-:W0:Y:S01]  /*1940*/  LDC R27, c[0x0][0x394] ;  /* 0x0000e500ff1b7b82 */ /* 0x000e220000000800 */
[C---:B------:R-:W-:Y:S01]  /*1950*/  IADD3 R19, PT, PT, R20.reuse, 0x3, RZ ;  /* 0x0000000314137810 */ /* 0x040fe20007ffe0ff */
[----:B------:R-:W-:Y:S01]  /*1960*/  VIADD R13, R20, 0x2 ;  /* 0x00000002140d7836 */ /* 0x000fe20000000000 */
[----:B------:R-:W-:Y:S01]  /*1970*/  IABS R17, R6 ;  /* 0x0000000600117213 */ /* 0x000fe20000000000 */
[----:B------:R-:W-:Y:S01]  /*1980*/  BSSY.RECONVERGENT B1, `(.L_x_20) ;  /* 0x0000041000017945 */ /* 0x000fe20003800200 */
[----:B------:R-:W-:-:S03]  /*1990*/  IMAD.IADD R25, R7, 0x1, R20 ;  /* 0x0000000107197824 */ /* 0x000fc600078e0214 */
[C---:B------:R-:W-:Y:S02]  /*19a0*/  IMAD.IADD R22, R20.reuse, 0x1, -R17 ;  /* 0x0000000114167824 */ /* 0x040fe400078e0a11 */
[CC--:B0-----:R-:W-:Y:S02]  /*19b0*/  IMAD R23, R20.reuse, R27.reuse, R27 ;  /* 0x0000001b14177224 */ /* 0x0c1fe400078e021b */
[-CC-:B------:R-:W-:Y:S02]  /*19c0*/  IMAD R13, R13, R27.reuse, R0.reuse ;  /* 0x0000001b0d0d7224 */ /* 0x180fe400078e0200 */
[-CC-:B------:R-:W-:Y:S02]  /*19d0*/  IMAD R19, R19, R27.reuse, R0.reuse ;  /* 0x0000001b13137224 */ /* 0x180fe400078e0200 */
[--C-:B------:R-:W-:Y:S01]  /*19e0*/  IMAD R27, R20, R27, R0.reuse ;  /* 0x0000001b141b7224 */ /* 0x100fe200078e0200 */
[----:B------:R-:W-:Y:S01]  /*19f0*/  IADD3 R20, PT, PT, R9, R20, RZ ;  /* 0x0000001409147210 */ /* 0x000fe20007ffe0ff */
[----:B------:R-:W-:-:S07]  /*1a00*/  IMAD.IADD R23, R23, 0x1, R0 ;  /* 0x0000000117177824 */ /* 0x000fce00078e0200 */
.L_x_21:
[----:B------:R-:W0:Y:S01]  /*1a10*/  LDC R24, c[0x0][0x394] ;  /* 0x0000e500ff187b82 */ /* 0x000e220000000800 */
[----:B------:R-:W-:-:S04]  /*1a20*/  ISETP.GE.AND P0, PT, R27, R2, PT ;  /* 0x000000021b00720c */ /* 0x000fc80003f06270 */
[----:B0-----:R-:W-:-:S13]  /*1a30*/  ISETP.LT.OR P0, PT, R27, R24, P0 ;  /* 0x000000181b00720c */ /* 0x001fda0000701670 */
[----:B------:R-:W0:Y:S02]  /*1a40*/  @!P0 LDC.64 R28, c[0x0][0x398] ;  /* 0x0000e600ff1c8b82 */ /* 0x000e240000000a00 */
[----:B0-----:R-:W2:Y:S01]  /*1a50*/  @!P0 LDG.E.64 R28, desc[UR6][R28.64] ;  /* 0x000000061c1c8981 */ /* 0x001ea2000c1e1b00 */
[----:B------:R-:W-:Y:S01]  /*1a60*/  @!P0 VIADD R17, R20, 0xffffffff ;  /* 0xffffffff14118836 */ /* 0x000fe20000000000 */
[----:B------:R-:W-:-:S04]  /*1a70*/  ISETP.GE.AND P1, PT, R23, R2, PT ;  /* 0x000000021700720c */ /* 0x000fc80003f26270 */
[----:B------:R-:W-:Y:S01]  /*1a80*/  ISETP.LT.OR P1, PT, R23, R24, P1 ;  /* 0x000000181700720c */ /* 0x000fe20000f21670 */
[----:B--2---:R-:W-:Y:S02]  /*1a90*/  @!P0 IMAD.WIDE R28, R17, 0x4, R28 ;  /* 0x00000004111c8825 */ /* 0x004fe400078e021c */
[----:B------:R-:W0:Y:S03]  /*1aa0*/  @!P0 LDC.64 R16, c[0x0][0x3a0] ;  /* 0x0000e800ff108b82 */ /* 0x000e260000000a00 */
[----:B------:R1:W2:Y:S07]  /*1ab0*/  @!P0 LDG.E R18, desc[UR6][R28.64] ;  /* 0x000000061c128981 */ /* 0x0002ae000c1e1900 */
[----:B-1----:R-:W1:Y:S01]  /*1ac0*/  @!P1 LDC.64 R28, c[0x0][0x3a0] ;  /* 0x0000e800ff1c9b82 */ /* 0x002e620000000a00 */
[----:B0-----:R-:W-:-:S05]  /*1ad0*/  @!P0 IMAD.WIDE R16, R27, 0x4, R16 ;  /* 0x000000041b108825 */ /* 0x001fca00078e0210 */
[----:B------:R0:W3:Y:S02]  /*1ae0*/  @!P0 LDG.E R21, desc[UR6][R16.64] ;  /* 0x0000000610158981 */ /* 0x0000e4000c1e1900 */
[----:B0-----:R-:W0:Y:S02]  /*1af0*/  @!P1 LDC.64 R16, c[0x0][0x398] ;  /* 0x0000e600ff109b82 */ /* 0x001e240000000a00 */
[----:B0-----:R-:W4:Y:S01]  /*1b00*/  @!P1 LDG.E.64 R16, desc[UR6][R16.64] ;  /* 0x0000000610109981 */ /* 0x001f22000c1e1b00 */
[----:B-1----:R-:W-:-:S06]  /*1b10*/  @!P1 IMAD.WIDE R28, R23, 0x4, R28 ;  /* 0x00000004171c9825 */ /* 0x002fcc00078e021c */
[----:B------:R-:W5:Y:S01]  /*1b20*/  @!P1 LDG.E R29, desc[UR6][R28.64] ;  /* 0x000000061c1d9981 */ /* 0x000f62000c1e1900 */
[----:B--2---:R-:W-:Y:S01]  /*1b30*/  @!P0 FADD R11, R11, R18 ;  /* 0x000000120b0b8221 */ /* 0x004fe20000000000 */
[----:B---3--:R-:W-:Y:S01]  /*1b40*/  @!P0 FFMA R12, R21, R18, R12 ;  /* 0x00000012150c8223 */ /* 0x008fe2000000000c */
[----:B------:R-:W-:-:S04]  /*1b50*/  ISETP.GE.AND P0, PT, R13, R2, PT ;  /* 0x000000020d00720c */ /* 0x000fc80003f06270 */
[----:B------:R-:W-:Y:S01]  /*1b60*/  ISETP.LT.OR P0, PT, R13, R24, P0 ;  /* 0x000000180d00720c */ /* 0x000fe20000701670 */
[----:B----4-:R-:W-:-:S05]  /*1b70*/  @!P1 IMAD.WIDE R16, R20, 0x4, R16 ;  /* 0x0000000414109825 */ /* 0x010fca00078e0210 */
[----:B------:R0:W5:Y:S07]  /*1b80*/  @!P1 LDG.E R21, desc[UR6][R16.64] ;  /* 0x0000000610159981 */ /* 0x00016e000c1e1900 */
[----:B0-----:R-:W0:Y:S02]  /*1b90*/  @!P0 LDC.64 R16, c[0x0][0x398] ;  /* 0x0000e600ff108b82 */ /* 0x001e240000000a00 */
[----:B0-----:R-:W2:Y:S01]  /*1ba0*/  @!P0 LDG.E.64 R16, desc[UR6][R16.64] ;  /* 0x0000000610108981 */ /* 0x001ea2000c1e1b00 */
[----:B------:R-:W-:-:S02]  /*1bb0*/  @!P0 IADD3 R18, PT, PT, R20, 0x1, RZ ;  /* 0x0000000114128810 */ /* 0x000fc40007ffe0ff */
[----:B------:R-:W-:-:S04]  /*1bc0*/  ISETP.GE.AND P2, PT, R19, R2, PT ;  /* 0x000000021300720c */ /* 0x000fc80003f46270 */
[----:B------:R-:W-:Y:S01]  /*1bd0*/  ISETP.LT.OR P2, PT, R19, R24, P2 ;  /* 0x000000181300720c */ /* 0x000fe20001741670 */
[----:B-----5:R-:W-:Y:S01]  /*1be0*/  @!P1 FFMA R12, R29, R21, R12 ;  /* 0x000000151d0c9223 */ /* 0x020fe2000000000c */
[----:B--2---:R-:W-:Y:S02]  /*1bf0*/  @!P0 IMAD.WIDE R28, R18, 0x4, R16 ;  /* 0x00000004121c8825 */ /* 0x004fe400078e0210 */
[----:B------:R-:W0:Y:S03]  /*1c00*/  @!P0 LDC.64 R16, c[0x0][0x3a0] ;  /* 0x0000e800ff108b82 */ /* 0x000e260000000a00 */
[----:B------:R0:W2:Y:S02]  /*1c10*/  @!P0 LDG.E R18, desc[UR6][R28.64] ;  /* 0x000000061c128981 */ /* 0x0000a4000c1e1900 */
[----:B0-----:R-:W-:-:S04]  /*1c20*/  @!P0 IMAD.WIDE R28, R13, 0x4, R16 ;  /* 0x000000040d1c8825 */ /* 0x001fc800078e0210 */
[----:B------:R-:W0:Y:S01]  /*1c30*/  @!P2 LDC.64 R16, c[0x0][0x3a0] ;  /* 0x0000e800ff10ab82 */ /* 0x000e220000000a00 */
[----:B------:R0:W2:Y:S02]  /*1c40*/  @!P0 LDG.E R26, desc[UR6][R28.64] ;  /* 0x000000061c1a8981 */ /* 0x0000a4000c1e1900 */
[----:B0-----:R-:W-:-:S05]  /*1c50*/  @!P2 IMAD.WIDE R28, R19, 0x4, R16 ;  /* 0x00000004131ca825 */ /* 0x001fca00078e0210 */
[----:B------:R-:W0:Y:S02]  /*1c60*/  @!P2 LDC.64 R16, c[0x0][0x398] ;  /* 0x0000e600ff10ab82 */ /* 0x000e240000000a00 */
[----:B0-----:R-:W3:Y:S01]  /*1c70*/  @!P2 LDG.E.64 R16, desc[UR6][R16.64] ;  /* 0x000000061010a981 */ /* 0x001ee2000c1e1b00 */
[----:B------:R-:W-:-:S03]  /*1c80*/  @!P1 FADD R11, R11, R21 ;  /* 0x000000150b0b9221 */ /* 0x000fc60000000000 */
[----:B------:R3:W4:Y:S01]  /*1c90*/  @!P2 LDG.E R21, desc[UR6][R28.64] ;  /* 0x000000061c15a981 */ /* 0x000722000c1e1900 */
[----:B--2---:R-:W-:Y:S01]  /*1ca0*/  @!P0 FFMA R12, R26, R18, R12 ;  /* 0x000000121a0c8223 */ /* 0x004fe2000000000c */
[----:B---3--:R-:W-:-:S05]  /*1cb0*/  @!P2 IMAD.WIDE R28, R25, 0x4, R16 ;  /* 0x00000004191ca825 */ /* 0x008fca00078e0210 */
[----:B------:R-:W4:Y:S01]  /*1cc0*/  @!P2 LDG.E R26, desc[UR6][R28.64] ;  /* 0x000000061c1aa981 */ /* 0x000f22000c1e1900 */
[----:B------:R-:W-:Y:S02]  /*1cd0*/  VIADD R22, R22, 0x4 ;  /* 0x0000000416167836 */ /* 0x000fe40000000000 */
[----:B------:R-:W-:-:S03]  /*1ce0*/  @!P0 FADD R11, R11, R18 ;  /* 0x000000120b0b8221 */ /* 0x000fc60000000000 */
[----:B------:R-:W-:Y:S01]  /*1cf0*/  ISETP.NE.AND P0, PT, R22, 0x1, PT ;  /* 0x000000011600780c */ /* 0x000fe20003f05270 */
[C---:B------:R-:W-:Y:S01]  /*1d00*/  IMAD R27, R24.reuse, 0x4, R27 ;  /* 0x00000004181b7824 */ /* 0x040fe200078e021b */
[C---:B------:R-:W-:Y:S01]  /*1d10*/  LEA R23, R24.reuse, R23, 0x2 ;  /* 0x0000001718177211 */ /* 0x040fe200078e10ff */
[----:B------:R-:W-:Y:S01]  /*1d20*/  IMAD R13, R24, 0x4, R13 ;  /* 0x00000004180d7824 */ /* 0x000fe200078e020d */
[----:B------:R-:W-:Y:S01]  /*1d30*/  IADD3 R20, PT, PT, R20, 0x4, RZ ;  /* 0x0000000414147810 */ /* 0x000fe20007ffe0ff */
[----:B------:R-:W-:Y:S02]  /*1d40*/  IMAD R19, R24, 0x4, R19 ;  /* 0x0000000418137824 */ /* 0x000fe400078e0213 */
[----:B------:R-:W-:Y:S02]  /*1d50*/  VIADD R25, R25, 0x4 ;  /* 0x0000000419197836 */ /* 0x000fe40000000000 */
[----:B----4-:R-:W-:Y:S01]  /*1d60*/  @!P2 FFMA R12, R21, R26, R12 ;  /* 0x0000001a150ca223 */ /* 0x010fe2000000000c */
[----:B------:R-:W-:-:S03]  /*1d70*/  @!P2 FADD R11, R11, R26 ;  /* 0x0000001a0b0ba221 */ /* 0x000fc60000000000 */
[----:B------:R-:W-:Y:S05]  /*1d80*/  @P0 BRA `(.L_x_21) ;  /* 0xfffffffc00200947 */ /* 0x000fea000383ffff */
[----:B------:R-:W-:Y:S05]  /*1d90*/  BSYNC.RECONVERGENT B1 ;  /* 0x0000000000017941 */ /* 0x000fea0003800200 */
.L_x_20:
        /* <DEDUP_REMOVED lines=13> */
.L_x_23:
[----:B------:R-:W-:Y:S05]  /*1e70*/  BSYNC.RECONVERGENT B1 ;  /* 0x0000000000017941 */ /* 0x000fea0003800200 */
.L_x_22:
[----:B------:R-:W0:Y:S01]  /*1e80*/  LDCU UR5, c[0x0][0x360] ;  /* 0x00006c00ff0577ac */ /* 0x000e220008000800 */
[----:B------:R-:W0:Y:S01]  /*1e90*/  LDC R11, c[0x0][0x370] ;  /* 0x0000dc00ff0b7b82 */ /* 0x000e220000000800 */
[----:B------:R-:W1:Y:S02]  /*1ea0*/  F2I.TRUNC.NTZ R13, R13 ;  /* 0x0000000d000d7305 */ /* 0x000e64000020f100 */
[----:B-1----:R2:W-:Y:S01]  /*1eb0*/  STG.E.U16 desc[UR6][R14.64], R13 ;  /* 0x0000000d0e007986 */ /* 0x0025e2000c101506 */
[----:B0-----:R-:W-:-:S05]  /*1ec0*/  IMAD R0, R11, UR5, R0 ;  /* 0x000000050b007c24 */ /* 0x001fca000f8e0200 */
[----:B------:R-:W-:-:S13]  /*1ed0*/  ISETP.GE.AND P0, PT, R0, UR4, PT ;  /* 0x0000000400007c0c */ /* 0x000fda000bf06270 */
[----:B--2---:R-:W-:Y:S05]  /*1ee0*/  @!P0 BRA `(.L_x_24) ;  /* 0xfffffff400a88947 */ /* 0x004fea000383ffff */
.L_x_13:
[----:B------:R-:W-:Y:S05]  /*1ef0*/  BSYNC.RECONVERGENT B0 ;  /* 0x0000000000007941 */ /* 0x000fea0003800200 */
.L_x_12:
[----:B------:R-:W-:Y:S06]  /*1f00*/  BAR.SYNC.DEFER_BLOCKING 0x0 ;  /* 0x0000000000007b1d */ /* 0x000fec0000010000 */
[----:B------:R-:W-:Y:S05]  /*1f10*/  EXIT ;  /* 0x000000000000794d */ /* 0x000fea0003800000 */
        .weak           $__internal_0_$__cuda_sm3x_div_rn_noftz_f32_slowpath
        .type           $__internal_0_$__cuda_sm3x_div_rn_noftz_f32_slowpath,@function
        .size           $__internal_0_$__cuda_sm3x_div_rn_noftz_f32_slowpath,(.L_x_37 - $__internal_0_$__cuda_sm3x_div_rn_noftz_f32_slowpath)
$__internal_0_$__cuda_sm3x_div_rn_noftz_f32_slowpath:
[----:B------:R-:W-:Y:S01]  /*1f20*/  SHF.R.U32.HI R16, RZ, 0x17, R13 ;  /* 0x00000017ff107819 */ /* 0x000fe2000001160d */
[----:B------:R-:W-:Y:S01]  /*1f30*/  BSSY.RECONVERGENT B2, `(.L_x_25) ;  /* 0x0000063000027945 */ /* 0x000fe20003800200 */
[----:B------:R-:W-:Y:S02]  /*1f40*/  SHF.R.U32.HI R19, RZ, 0x17, R12 ;  /* 0x00000017ff137819 */ /* 0x000fe4000001160c */
[----:B------:R-:W-:Y:S02]  /*1f50*/  LOP3.LUT R16, R16, 0xff, RZ, 0xc0, !PT ;  /* 0x000000ff10107812 */ /* 0x000fe400078ec0ff */
[----:B------:R-:W-:-:S03]  /*1f60*/  LOP3.LUT R19, R19, 0xff, RZ, 0xc0, !PT ;  /* 0x000000ff13137812 */ /* 0x000fc600078ec0ff */
[----:B------:R-:W-:Y:S02]  /*1f70*/  VIADD R20, R16, 0xffffffff ;  /* 0xffffffff10147836 */ /* 0x000fe40000000000 */
[----:B------:R-:W-:-:S03]  /*1f80*/  VIADD R18, R19, 0xffffffff ;  /* 0xffffffff13127836 */ /* 0x000fc60000000000 */
[----:B------:R-:W-:-:S04]  /*1f90*/  ISETP.GT.U32.AND P0, PT, R20, 0xfd, PT ;  /* 0x000000fd1400780c */ /* 0x000fc80003f04070 */
[----:B------:R-:W-:-:S13]  /*1fa0*/  ISETP.GT.U32.OR P0, PT, R18, 0xfd, P0 ;  /* 0x000000fd1200780c */ /* 0x000fda0000704470 */
[----:B------:R-:W-:Y:S01]  /*1fb0*/  @!P0 MOV R18, RZ ;  /* 0x000000ff00128202 */ /* 0x000fe20000000f00 */
[----:B------:R-:W-:Y:S06]  /*1fc0*/  @!P0 BRA `(.L_x_26) ;  /* 0x0000000000608947 */ /* 0x000fec0003800000 */
[----:B------:R-:W-:Y:S02]  /*1fd0*/  FSETP.GTU.FTZ.AND P0, PT, |R12|, +INF , PT ;  /* 0x7f8000000c00780b */ /* 0x000fe40003f1c200 */
[----:B------:R-:W-:-:S04]  /*1fe0*/  FSETP.GTU.FTZ.AND P1, PT, |R13|, +INF , PT ;  /* 0x7f8000000d00780b */ /* 0x000fc80003f3c200 */
[----:B------:R-:W-:-:S13]  /*1ff0*/  PLOP3.LUT P0, PT, P0, P1, PT, 0xf8, 0x8f ;  /* 0x00000000008f781c */ /* 0x000fda0000703f70 */
[----:B------:R-:W-:Y:S05]  /*2000*/  @P0 BRA `(.L_x_27) ;  /* 0x0000000400500947 */ /* 0x000fea0003800000 */
[----:B------:R-:W-:-:S13]  /*2010*/  LOP3.LUT P0, RZ, R13, 0x7fffffff, R12, 0xc8, !PT ;  /* 0x7fffffff0dff7812 */ /* 0x000fda000780c80c */
[----:B------:R-:W-:Y:S05]  /*2020*/  @!P0 BRA `(.L_x_28) ;  /* 0x0000000400408947 */ /* 0x000fea0003800000 */
[C---:B------:R-:W-:Y:S02]  /*2030*/  FSETP.NEU.FTZ.AND P0, PT, |R12|.reuse, +INF , PT ;  /* 0x7f8000000c00780b */ /* 0x040fe40003f1d200 */
[----:B------:R-:W-:Y:S02]  /*2040*/  FSETP.NEU.FTZ.AND P2, PT, |R13|, +INF , PT ;  /* 0x7f8000000d00780b */ /* 0x000fe40003f5d200 */
[----:B------:R-:W-:-:S11]  /*2050*/  FSETP.NEU.FTZ.AND P1, PT, |R12|, +INF , PT ;  /* 0x7f8000000c00780b */ /* 0x000fd60003f3d200 */
[----:B------:R-:W-:Y:S05]  /*2060*/  @!P2 BRA !P0, `(.L_x_28) ;  /* 0x000000040030a947 */ /* 0x000fea0004000000 */
[----:B------:R-:W-:-:S04]  /*2070*/  LOP3.LUT P0, RZ, R12, 0x7fffffff, RZ, 0xc0, !PT ;  /* 0x7fffffff0cff7812 */ /* 0x000fc8000780c0ff */
[----:B------:R-:W-:-:S13]  /*2080*/  PLOP3.LUT P0, PT, P2, P0, PT, 0x2f, 0xf2 ;  /* 0x0000000000f2781c */ /* 0x000fda0001700577 */
[----:B------:R-:W-:Y:S05]  /*2090*/  @P0 BRA `(.L_x_29) ;  /* 0x00000004001c0947 */ /* 0x000fea0003800000 */
[----:B------:R-:W-:-:S04]  /*20a0*/  LOP3.LUT P0, RZ, R13, 0x7fffffff, RZ, 0xc0, !PT ;  /* 0x7fffffff0dff7812 */ /* 0x000fc8000780c0ff */
[----:B------:R-:W-:-:S13]  /*20b0*/  PLOP3.LUT P0, PT, P1, P0, PT, 0x2f, 0xf2 ;  /* 0x0000000000f2781c */ /* 0x000fda0000f00577 */
[----:B------:R-:W-:Y:S05]  /*20c0*/  @P0 BRA `(.L_x_30) ;  /* 0x0000000400040947 */ /* 0x000fea0003800000 */
[----:B------:R-:W-:Y:S01]  /*20d0*/  VIADD R18, R19, 0xffffffff ;  /* 0xffffffff13127836 */ /* 0x000fe20000000000 */
[----:B------:R-:W-:-:S04]  /*20e0*/  ISETP.GE.AND P1, PT, R20, RZ, PT ;  /* 0x000000ff1400720c */ /* 0x000fc80003f26270 */
[----:B------:R-:W-:-:S09]  /*20f0*/  ISETP.GE.AND P0, PT, R18, RZ, PT ;  /* 0x000000ff1200720c */ /* 0x000fd20003f06270 */
[----:B------:R-:W-:-:S04]  /*2100*/  @!P1 FFMA R13, R13, 1.84467440737095516160e+19, RZ ;  /* 0x5f8000000d0d9823 */ /* 0x000fc800000000ff */
[----:B------:R-:W-:Y:S01]  /*2110*/  @P0 IMAD.MOV.U32 R18, RZ, RZ, RZ ;  /* 0x000000ffff120224 */ /* 0x000fe200078e00ff */
[----:B------:R-:W-:Y:S01]  /*2120*/  @!P0 MOV R18, 0xffffffc0 ;  /* 0xffffffc000128802 */ /* 0x000fe20000000f00 */
[----:B------:R-:W-:-:S04]  /*2130*/  @!P0 FFMA R12, R12, 1.84467440737095516160e+19, RZ ;  /* 0x5f8000000c0c8823 */ /* 0x000fc800000000ff */
[----:B------:R-:W-:-:S07]  /*2140*/  @!P1 VIADD R18, R18, 0x40 ;  /* 0x0000004012129836 */ /* 0x000fce0000000000 */
.L_x_26:
[----:B------:R-:W-:Y:S01]  /*2150*/  LEA R20, R16, 0xc0800000, 0x17 ;  /* 0xc080000010147811 */ /* 0x000fe200078eb8ff */
[----:B------:R-:W-:Y:S01]  /*2160*/  BSSY.RECONVERGENT B3, `(.L_x_31) ;  /* 0x0000036000037945 */ /* 0x000fe20003800200 */
[----:B------:R-:W-:-:S03]  /*2170*/  IADD3 R19, PT, PT, R19, -0x7f, RZ ;  /* 0xffffff8113137810 */ /* 0x000fc60007ffe0ff */
[----:B------:R-:W-:Y:S02]  /*2180*/  IMAD.IADD R22, R13, 0x1, -R20 ;  /* 0x000000010d167824 */ /* 0x000fe400078e0a14 */
[C---:B------:R-:W-:Y:S01]  /*2190*/  IMAD R12, R19.reuse, -0x800000, R12 ;  /* 0xff800000130c7824 */ /* 0x040fe200078e020c */
[----:B------:R-:W-:Y:S01]  /*21a0*/  IADD3 R19, PT, PT, R19, 0x7f, -R16 ;  /* 0x0000007f13137810 */ /* 0x000fe20007ffe810 */
[----:B------:R-:W0:Y:S01]  /*21b0*/  MUFU.RCP R20, R22 ;  /* 0x0000001600147308 */ /* 0x000e220000001000 */
[----:B------:R-:W-:-:S03]  /*21c0*/  FADD.FTZ R13, -R22, -RZ ;  /* 0x800000ff160d7221 */ /* 0x000fc60000010100 */
[----:B------:R-:W-:Y:S02]  /*21d0*/  IMAD.IADD R19, R19, 0x1, R18 ;  /* 0x0000000113137824 */ /* 0x000fe400078e0212 */
[----:B0-----:R-:W-:-:S04]  /*21e0*/  FFMA R21, R20, R13, 1 ;  /* 0x3f80000014157423 */ /* 0x001fc8000000000d */
[----:B------:R-:W-:-:S04]  /*21f0*/  FFMA R20, R20, R21, R20 ;  /* 0x0000001514147223 */ /* 0x000fc80000000014 */
[----:B------:R-:W-:-:S04]  /*2200*/  FFMA R21, R12, R20, RZ ;  /* 0x000000140c157223 */ /* 0x000fc800000000ff */
[----:B------:R-:W-:-:S04]  /*2210*/  FFMA R23, R13, R21, R12 ;  /* 0x000000150d177223 */ /* 0x000fc8000000000c */
[----:B------:R-:W-:-:S04]  /*2220*/  FFMA R21, R20, R23, R21 ;  /* 0x0000001714157223 */ /* 0x000fc80000000015 */
[----:B------:R-:W-:-:S04]  /*2230*/  FFMA R12, R13, R21, R12 ;  /* 0x000000150d0c7223 */ /* 0x000fc8000000000c */
[----:B------:R-:W-:-:S05]  /*2240*/  FFMA R13, R20, R12, R21 ;  /* 0x0000000c140d7223 */ /* 0x000fca0000000015 */
[----:B------:R-:W-:-:S04]  /*2250*/  SHF.R.U32.HI R16, RZ, 0x17, R13 ;  /* 0x00000017ff107819 */ /* 0x000fc8000001160d */
[----:B------:R-:W-:-:S05]  /*2260*/  LOP3.LUT R16, R16, 0xff, RZ, 0xc0, !PT ;  /* 0x000000ff10107812 */ /* 0x000fca00078ec0ff */
[----:B------:R-:W-:-:S05]  /*2270*/  IMAD.IADD R16, R16, 0x1, R19 ;  /* 0x0000000110107824 */ /* 0x000fca00078e0213 */
[----:B------:R-:W-:-:S04]  /*2280*/  IADD3 R18, PT, PT, R16, -0x1, RZ ;  /* 0xffffffff10127810 */ /* 0x000fc80007ffe0ff */
[----:B------:R-:W-:-:S13]  /*2290*/  ISETP.GE.U32.AND P0, PT, R18, 0xfe, PT ;  /* 0x000000fe1200780c */ /* 0x000fda0003f06070 */
[----:B------:R-:W-:Y:S05]  /*22a0*/  @!P0 BRA `(.L_x_32) ;  /* 0x0000000000808947 */ /* 0x000fea0003800000 */
[----:B------:R-:W-:-:S13]  /*22b0*/  ISETP.GT.AND P0, PT, R16, 0xfe, PT ;  /* 0x000000fe1000780c */ /* 0x000fda0003f04270 */
[----:B------:R-:W-:Y:S05]  /*22c0*/  @P0 BRA `(.L_x_33) ;  /* 0x00000000006c0947 */ /* 0x000fea0003800000 */
[----:B------:R-:W-:-:S13]  /*22d0*/  ISETP.GE.AND P0, PT, R16, 0x1, PT ;  /* 0x000000011000780c */ /* 0x000fda0003f06270 */
[----:B------:R-:W-:Y:S05]  /*22e0*/  @P0 BRA `(.L_x_34) ;  /* 0x0000000000740947 */ /* 0x000fea0003800000 */
[----:B------:R-:W-:Y:S02]  /*22f0*/  ISETP.GE.AND P0, PT, R16, -0x18, PT ;  /* 0xffffffe81000780c */ /* 0x000fe40003f06270 */
[----:B------:R-:W-:-:S11]  /*2300*/  LOP3.LUT R13, R13, 0x80000000, RZ, 0xc0, !PT ;  /* 0x800000000d0d7812 */ /* 0x000fd600078ec0ff */
[----:B------:R-:W-:Y:S05]  /*2310*/  @!P0 BRA `(.L_x_34) ;  /* 0x0000000000688947 */ /* 0x000fea0003800000 */
[-CC-:B------:R-:W-:Y:S01]  /*2320*/  FFMA.RZ R18, R20, R12.reuse, R21.reuse ;  /* 0x0000000c14127223 */ /* 0x180fe2000000c015 */
[C---:B------:R-:W-:Y:S02]  /*2330*/  ISETP.NE.AND P2, PT, R16.reuse, RZ, PT ;  /* 0x000000ff1000720c */ /* 0x040fe40003f45270 */
[----:B------:R-:W-:Y:S02]  /*2340*/  ISETP.NE.AND P1, PT, R16, RZ, PT ;  /* 0x000000ff1000720c */ /* 0x000fe40003f25270 */
[----:B------:R-:W-:Y:S01]  /*2350*/  LOP3.LUT R19, R18, 0x7fffff, RZ, 0xc0, !PT ;  /* 0x007fffff12137812 */ /* 0x000fe200078ec0ff */
[CCC-:B------:R-:W-:Y:S01]  /*2360*/  FFMA.RP R18, R20.reuse, R12.reuse, R21.reuse ;  /* 0x0000000c14127223 */ /* 0x1c0fe20000008015 */
[----:B------:R-:W-:Y:S01]  /*2370*/  FFMA.RM R21, R20, R12, R21 ;  /* 0x0000000c14157223 */ /* 0x000fe20000004015 */
[----:B------:R-:W-:Y:S01]  /*2380*/  VIADD R12, R16, 0x20 ;  /* 0x00000020100c7836 */ /* 0x000fe20000000000 */
[----:B------:R-:W-:Y:S01]  /*2390*/  LOP3.LUT R19, R19, 0x800000, RZ, 0xfc, !PT ;  /* 0x0080000013137812 */ /* 0x000fe200078efcff */
[----:B------:R-:W-:-:S02]  /*23a0*/  IMAD.MOV R16, RZ, RZ, -R16 ;  /* 0x000000ffff107224 */ /* 0x000fc400078e0a10 */
[----:B------:R-:W-:Y:S02]  /*23b0*/  FSETP.NEU.FTZ.AND P0, PT, R18, R21, PT ;  /* 0x000000151200720b */ /* 0x000fe40003f1d000 */
[----:B------:R-:W-:Y:S02]  /*23c0*/  SHF.L.U32 R12, R19, R12, RZ ;  /* 0x0000000c130c7219 */ /* 0x000fe400000006ff */
[----:B------:R-:W-:Y:S02]  /*23d0*/  SEL R16, R16, RZ, P2 ;  /* 0x000000ff10107207 */ /* 0x000fe40001000000 */
[----:B------:R-:W-:Y:S02]  /*23e0*/  ISETP.NE.AND P1, PT, R12, RZ, P1 ;  /* 0x000000ff0c00720c */ /* 0x000fe40000f25270 */
[----:B------:R-:W-:Y:S02]  /*23f0*/  SHF.R.U32.HI R16, RZ, R16, R19 ;  /* 0x00000010ff107219 */ /* 0x000fe40000011613 */
[----:B------:R-:W-:-:S02]  /*2400*/  PLOP3.LUT P0, PT, P0, P1, PT, 0xf8, 0x8f ;  /* 0x00000000008f781c */ /* 0x000fc40000703f70 */
[----:B------:R-:W-:Y:S02]  /*2410*/  SHF.R.U32.HI R19, RZ, 0x1, R16 ;  /* 0x00000001ff137819 */ /* 0x000fe40000011610 */
[----:B------:R-:W-:-:S04]  /*2420*/  SEL R12, RZ, 0x1, !P0 ;  /* 0x00000001ff0c7807 */ /* 0x000fc80004000000 */
[----:B------:R-:W-:-:S04]  /*2430*/  LOP3.LUT R21, R12, 0x1, R19, 0xf8, !PT ;  /* 0x000000010c157812 */ /* 0x000fc800078ef813 */
[----:B------:R-:W-:-:S04]  /*2440*/  LOP3.LUT R16, R21, R16, RZ, 0xc0, !PT ;  /* 0x0000001015107212 */ /* 0x000fc800078ec0ff */
[----:B------:R-:W-:-:S04]  /*2450*/  IADD3 R16, PT, PT, R19, R16, RZ ;  /* 0x0000001013107210 */ /* 0x000fc80007ffe0ff */
[----:B------:R-:W-:Y:S01]  /*2460*/  LOP3.LUT R13, R16, R13, RZ, 0xfc, !PT ;  /* 0x0000000d100d7212 */ /* 0x000fe200078efcff */
[----:B------:R-:W-:Y:S06]  /*2470*/  BRA `(.L_x_34) ;  /* 0x0000000000107947 */ /* 0x000fec0003800000 */
.L_x_33:
[----:B------:R-:W-:-:S04]  /*2480*/  LOP3.LUT R13, R13, 0x80000000, RZ, 0xc0, !PT ;  /* 0x800000000d0d7812 */ /* 0x000fc800078ec0ff */
[----:B------:R-:W-:Y:S01]  /*2490*/  LOP3.LUT R13, R13, 0x7f800000, RZ, 0xfc, !PT ;  /* 0x7f8000000d0d7812 */ /* 0x000fe200078efcff */
[----:B------:R-:W-:Y:S06]  /*24a0*/  BRA `(.L_x_34) ;  /* 0x0000000000047947 */ /* 0x000fec0003800000 */
.L_x_32:
[----:B------:R-:W-:-:S07]  /*24b0*/  IMAD R13, R19, 0x800000, R13 ;  /* 0x00800000130d7824 */ /* 0x000fce00078e020d */
.L_x_34:
[----:B------:R-:W-:Y:S05]  /*24c0*/  BSYNC.RECONVERGENT B3 ;  /* 0x0000000000037941 */ /* 0x000fea0003800200 */
.L_x_31:
[----:B------:R-:W-:Y:S05]  /*24d0*/  BRA `(.L_x_35) ;  /* 0x0000000000207947 */ /* 0x000fea0003800000 */
.L_x_30:
[----:B------:R-:W-:-:S04]  /*24e0*/  LOP3.LUT R13, R13, 0x80000000, R12, 0x48, !PT ;  /* 0x800000000d0d7812 */ /* 0x000fc800078e480c */
[----:B------:R-:W-:Y:S01]  /*24f0*/  LOP3.LUT R13, R13, 0x7f800000, RZ, 0xfc, !PT ;  /* 0x7f8000000d0d7812 */ /* 0x000fe200078efcff */
[----:B------:R-:W-:Y:S06]  /*2500*/  BRA `(.L_x_35) ;  /* 0x0000000000147947 */ /* 0x000fec0003800000 */
.L_x_29:
[----:B------:R-:W-:Y:S01]  /*2510*/  LOP3.LUT R13, R13, 0x80000000, R12, 0x48, !PT ;  /* 0x800000000d0d7812 */ /* 0x000fe200078e480c */
[----:B------:R-:W-:Y:S06]  /*2520*/  BRA `(.L_x_35) ;  /* 0x00000000000c7947 */ /* 0x000fec0003800000 */
.L_x_28:
[----:B------:R-:W0:Y:S01]  /*2530*/  MUFU.RSQ R13, -QNAN ;  /* 0xffc00000000d7908 */ /* 0x000e220000001400 */
[----:B------:R-:W-:Y:S05]  /*2540*/  BRA `(.L_x_35) ;  /* 0x0000000000047947 */ /* 0x000fea0003800000 */
.L_x_27:
[----:B------:R-:W-:-:S07]  /*2550*/  FADD.FTZ R13, R12, R13 ;  /* 0x0000000d0c0d7221 */ /* 0x000fce0000010000 */
.L_x_35:
[----:B------:R-:W-:Y:S05]  /*2560*/  BSYNC.RECONVERGENT B2 ;  /* 0x0000000000027941 */ /* 0x000fea0003800200 */
.L_x_25:
[----:B0-----:R-:W-:Y:S01]  /*2570*/  IMAD.MOV.U32 R16, RZ, RZ, R13 ;  /* 0x000000ffff107224 */ /* 0x001fe200078e000d */
[----:B------:R-:W-:Y:S01]  /*2580*/  MOV R12, R17 ;  /* 0x00000011000c7202 */ /* 0x000fe20000000f00 */
[----:B------:R-:W-:-:S04]  /*2590*/  IMAD.MOV.U32 R13, RZ, RZ, 0x0 ;  /* 0x00000000ff0d7424 */ /* 0x000fc800078e00ff */
[----:B------:R-:W-:Y:S05]  /*25a0*/  RET.REL.NODEC R12 `(_Z13gaussian_utilPhfiiiRPfS0_Ps) ;  /* 0xffffffd80c947950 */ /* 0x000fea0003c3ffff */
.L_x_36:
[----:B------:R-:W-:-:S00]  /*25b0*/  BRA `(.L_x_36) ;  /* 0xfffffffc00fc7947 */ /* 0x000fc0000383ffff */
[----:B------:R-:W-:-:S00]  /*25c0*/  NOP ;  /* 0x0000000000007918 */ /* 0x000fc00000000000 */
        /* <DEDUP_REMOVED lines=11> */
.L_x_37:


//--------------------- .nv.shared.reserved.0     --------------------------
	.section	.nv.shared.reserved.0,"aw",@nobits
	.weak		__nv_reservedSMEM_offset_0_alias
	.size		__nv_reservedSMEM_offset_0_alias, 0, 64
	.other		__nv_reservedSMEM_offset_0_alias,@"STO_CUDA_RESERVED_SHARED STV_DEFAULT"
__nv_reservedSMEM_offset_0_alias:
	.zero		0
	.zero		64


//--------------------- .nv.constant0._Z13gaussian_utilPhfiiiRPfS0_Ps --------------------------
	.section	.nv.constant0._Z13gaussian_utilPhfiiiRPfS0_Ps,"a",@progbits
	.sectionflags	@""
	.align	4
.nv.constant0._Z13gaussian_utilPhfiiiRPfS0_Ps:
	.zero		944


//--------------------- SYMBOLS --------------------------

	.type		.nv.reservedSmem.offset0,@object
	.size		.nv.reservedSmem.offset0,0x4
